//
// Generated by NVIDIA NVVM Compiler
//
// Compiler Build ID: CL-36424714
// Cuda compilation tools, release 13.0, V13.0.88
// Based on NVVM 20.0.0
//

.version 9.0
.target sm_100
.address_size 64

	// .globl	spRMult
// _ZZ10dotProductE5cache has been demoted

.visible .entry spRMult(
	.param .u32 spRMult_param_0,
	.param .u64 .ptr .align 1 spRMult_param_1,
	.param .u64 .ptr .align 1 spRMult_param_2,
	.param .u64 .ptr .align 1 spRMult_param_3,
	.param .u64 .ptr .align 1 spRMult_param_4,
	.param .u64 .ptr .align 1 spRMult_param_5
)
{
	.reg .pred 	%p<11>;
	.reg .b32 	%r<65>;
	.reg .b32 	%f<112>;
	.reg .b64 	%rd<87>;

	ld.param.u32 	%r23, [spRMult_param_0];
	ld.param.u64 	%rd6, [spRMult_param_1];
	ld.param.u64 	%rd8, [spRMult_param_2];
	ld.param.u64 	%rd9, [spRMult_param_3];
	ld.param.u64 	%rd10, [spRMult_param_4];
	ld.param.u64 	%rd7, [spRMult_param_5];
	cvta.to.global.u64 	%rd1, %rd10;
	cvta.to.global.u64 	%rd2, %rd9;
	cvta.to.global.u64 	%rd3, %rd8;
	mov.u32 	%r24, %ctaid.x;
	mov.u32 	%r25, %ntid.x;
	mov.u32 	%r26, %tid.x;
	mad.lo.s32 	%r1, %r24, %r25, %r26;
	setp.ge.u32 	%p1, %r1, %r23;
	@%p1 bra 	$L__BB0_15;
	cvta.to.global.u64 	%rd11, %rd6;
	mul.wide.u32 	%rd12, %r1, 4;
	add.s64 	%rd13, %rd11, %rd12;
	ld.global.u32 	%r60, [%rd13];
	ld.global.u32 	%r3, [%rd13+4];
	setp.ge.s32 	%p2, %r60, %r3;
	mov.f32 	%f111, 0f00000000;
	@%p2 bra 	$L__BB0_14;
	sub.s32 	%r4, %r3, %r60;
	and.b32  	%r5, %r4, 15;
	sub.s32 	%r27, %r60, %r3;
	setp.gt.u32 	%p3, %r27, -16;
	mov.f32 	%f111, 0f00000000;
	@%p3 bra 	$L__BB0_5;
	and.b32  	%r28, %r4, -16;
	neg.s32 	%r58, %r28;
	add.s64 	%rd4, %rd3, 32;
	add.s64 	%rd5, %rd2, 32;
	mov.f32 	%f111, 0f00000000;
$L__BB0_4:
	.pragma "nounroll";
	mul.wide.s32 	%rd14, %r60, 4;
	add.s64 	%rd15, %rd4, %rd14;
	add.s64 	%rd16, %rd5, %rd14;
	ld.global.u32 	%r29, [%rd15+-32];
	ld.global.f32 	%f18, [%rd16+-32];
	mul.wide.s32 	%rd17, %r29, 4;
	add.s64 	%rd18, %rd1, %rd17;
	ld.global.f32 	%f19, [%rd18];
	fma.rn.f32 	%f20, %f18, %f19, %f111;
	ld.global.u32 	%r30, [%rd15+-28];
	ld.global.f32 	%f21, [%rd16+-28];
	mul.wide.s32 	%rd19, %r30, 4;
	add.s64 	%rd20, %rd1, %rd19;
	ld.global.f32 	%f22, [%rd20];
	fma.rn.f32 	%f23, %f21, %f22, %f20;
	ld.global.u32 	%r31, [%rd15+-24];
	ld.global.f32 	%f24, [%rd16+-24];
	mul.wide.s32 	%rd21, %r31, 4;
	add.s64 	%rd22, %rd1, %rd21;
	ld.global.f32 	%f25, [%rd22];
	fma.rn.f32 	%f26, %f24, %f25, %f23;
	ld.global.u32 	%r32, [%rd15+-20];
	ld.global.f32 	%f27, [%rd16+-20];
	mul.wide.s32 	%rd23, %r32, 4;
	add.s64 	%rd24, %rd1, %rd23;
	ld.global.f32 	%f28, [%rd24];
	fma.rn.f32 	%f29, %f27, %f28, %f26;
	ld.global.u32 	%r33, [%rd15+-16];
	ld.global.f32 	%f30, [%rd16+-16];
	mul.wide.s32 	%rd25, %r33, 4;
	add.s64 	%rd26, %rd1, %rd25;
	ld.global.f32 	%f31, [%rd26];
	fma.rn.f32 	%f32, %f30, %f31, %f29;
	ld.global.u32 	%r34, [%rd15+-12];
	ld.global.f32 	%f33, [%rd16+-12];
	mul.wide.s32 	%rd27, %r34, 4;
	add.s64 	%rd28, %rd1, %rd27;
	ld.global.f32 	%f34, [%rd28];
	fma.rn.f32 	%f35, %f33, %f34, %f32;
	ld.global.u32 	%r35, [%rd15+-8];
	ld.global.f32 	%f36, [%rd16+-8];
	mul.wide.s32 	%rd29, %r35, 4;
	add.s64 	%rd30, %rd1, %rd29;
	ld.global.f32 	%f37, [%rd30];
	fma.rn.f32 	%f38, %f36, %f37, %f35;
	ld.global.u32 	%r36, [%rd15+-4];
	ld.global.f32 	%f39, [%rd16+-4];
	mul.wide.s32 	%rd31, %r36, 4;
	add.s64 	%rd32, %rd1, %rd31;
	ld.global.f32 	%f40, [%rd32];
	fma.rn.f32 	%f41, %f39, %f40, %f38;
	ld.global.u32 	%r37, [%rd15];
	ld.global.f32 	%f42, [%rd16];
	mul.wide.s32 	%rd33, %r37, 4;
	add.s64 	%rd34, %rd1, %rd33;
	ld.global.f32 	%f43, [%rd34];
	fma.rn.f32 	%f44, %f42, %f43, %f41;
	ld.global.u32 	%r38, [%rd15+4];
	ld.global.f32 	%f45, [%rd16+4];
	mul.wide.s32 	%rd35, %r38, 4;
	add.s64 	%rd36, %rd1, %rd35;
	ld.global.f32 	%f46, [%rd36];
	fma.rn.f32 	%f47, %f45, %f46, %f44;
	ld.global.u32 	%r39, [%rd15+8];
	ld.global.f32 	%f48, [%rd16+8];
	mul.wide.s32 	%rd37, %r39, 4;
	add.s64 	%rd38, %rd1, %rd37;
	ld.global.f32 	%f49, [%rd38];
	fma.rn.f32 	%f50, %f48, %f49, %f47;
	ld.global.u32 	%r40, [%rd15+12];
	ld.global.f32 	%f51, [%rd16+12];
	mul.wide.s32 	%rd39, %r40, 4;
	add.s64 	%rd40, %rd1, %rd39;
	ld.global.f32 	%f52, [%rd40];
	fma.rn.f32 	%f53, %f51, %f52, %f50;
	ld.global.u32 	%r41, [%rd15+16];
	ld.global.f32 	%f54, [%rd16+16];
	mul.wide.s32 	%rd41, %r41, 4;
	add.s64 	%rd42, %rd1, %rd41;
	ld.global.f32 	%f55, [%rd42];
	fma.rn.f32 	%f56, %f54, %f55, %f53;
	ld.global.u32 	%r42, [%rd15+20];
	ld.global.f32 	%f57, [%rd16+20];
	mul.wide.s32 	%rd43, %r42, 4;
	add.s64 	%rd44, %rd1, %rd43;
	ld.global.f32 	%f58, [%rd44];
	fma.rn.f32 	%f59, %f57, %f58, %f56;
	ld.global.u32 	%r43, [%rd15+24];
	ld.global.f32 	%f60, [%rd16+24];
	mul.wide.s32 	%rd45, %r43, 4;
	add.s64 	%rd46, %rd1, %rd45;
	ld.global.f32 	%f61, [%rd46];
	fma.rn.f32 	%f62, %f60, %f61, %f59;
	ld.global.u32 	%r44, [%rd15+28];
	ld.global.f32 	%f63, [%rd16+28];
	mul.wide.s32 	%rd47, %r44, 4;
	add.s64 	%rd48, %rd1, %rd47;
	ld.global.f32 	%f64, [%rd48];
	fma.rn.f32 	%f111, %f63, %f64, %f62;
	add.s32 	%r60, %r60, 16;
	add.s32 	%r58, %r58, 16;
	setp.ne.s32 	%p4, %r58, 0;
	@%p4 bra 	$L__BB0_4;
$L__BB0_5:
	setp.eq.s32 	%p5, %r5, 0;
	@%p5 bra 	$L__BB0_14;
	and.b32  	%r12, %r4, 7;
	setp.lt.u32 	%p6, %r5, 8;
	@%p6 bra 	$L__BB0_8;
	mul.wide.s32 	%rd49, %r60, 4;
	add.s64 	%rd50, %rd3, %rd49;
	ld.global.u32 	%r45, [%rd50];
	add.s64 	%rd51, %rd2, %rd49;
	ld.global.f32 	%f66, [%rd51];
	mul.wide.s32 	%rd52, %r45, 4;
	add.s64 	%rd53, %rd1, %rd52;
	ld.global.f32 	%f67, [%rd53];
	fma.rn.f32 	%f68, %f66, %f67, %f111;
	ld.global.u32 	%r46, [%rd50+4];
	ld.global.f32 	%f69, [%rd51+4];
	mul.wide.s32 	%rd54, %r46, 4;
	add.s64 	%rd55, %rd1, %rd54;
	ld.global.f32 	%f70, [%rd55];
	fma.rn.f32 	%f71, %f69, %f70, %f68;
	ld.global.u32 	%r47, [%rd50+8];
	ld.global.f32 	%f72, [%rd51+8];
	mul.wide.s32 	%rd56, %r47, 4;
	add.s64 	%rd57, %rd1, %rd56;
	ld.global.f32 	%f73, [%rd57];
	fma.rn.f32 	%f74, %f72, %f73, %f71;
	ld.global.u32 	%r48, [%rd50+12];
	ld.global.f32 	%f75, [%rd51+12];
	mul.wide.s32 	%rd58, %r48, 4;
	add.s64 	%rd59, %rd1, %rd58;
	ld.global.f32 	%f76, [%rd59];
	fma.rn.f32 	%f77, %f75, %f76, %f74;
	ld.global.u32 	%r49, [%rd50+16];
	ld.global.f32 	%f78, [%rd51+16];
	mul.wide.s32 	%rd60, %r49, 4;
	add.s64 	%rd61, %rd1, %rd60;
	ld.global.f32 	%f79, [%rd61];
	fma.rn.f32 	%f80, %f78, %f79, %f77;
	ld.global.u32 	%r50, [%rd50+20];
	ld.global.f32 	%f81, [%rd51+20];
	mul.wide.s32 	%rd62, %r50, 4;
	add.s64 	%rd63, %rd1, %rd62;
	ld.global.f32 	%f82, [%rd63];
	fma.rn.f32 	%f83, %f81, %f82, %f80;
	ld.global.u32 	%r51, [%rd50+24];
	ld.global.f32 	%f84, [%rd51+24];
	mul.wide.s32 	%rd64, %r51, 4;
	add.s64 	%rd65, %rd1, %rd64;
	ld.global.f32 	%f85, [%rd65];
	fma.rn.f32 	%f86, %f84, %f85, %f83;
	ld.global.u32 	%r52, [%rd50+28];
	ld.global.f32 	%f87, [%rd51+28];
	mul.wide.s32 	%rd66, %r52, 4;
	add.s64 	%rd67, %rd1, %rd66;
	ld.global.f32 	%f88, [%rd67];
	fma.rn.f32 	%f111, %f87, %f88, %f86;
	add.s32 	%r60, %r60, 8;
$L__BB0_8:
	setp.eq.s32 	%p7, %r12, 0;
	@%p7 bra 	$L__BB0_14;
	and.b32  	%r15, %r4, 3;
	setp.lt.u32 	%p8, %r12, 4;
	@%p8 bra 	$L__BB0_11;
	mul.wide.s32 	%rd68, %r60, 4;
	add.s64 	%rd69, %rd3, %rd68;
	ld.global.u32 	%r53, [%rd69];
	add.s64 	%rd70, %rd2, %rd68;
	ld.global.f32 	%f90, [%rd70];
	mul.wide.s32 	%rd71, %r53, 4;
	add.s64 	%rd72, %rd1, %rd71;
	ld.global.f32 	%f91, [%rd72];
	fma.rn.f32 	%f92, %f90, %f91, %f111;
	ld.global.u32 	%r54, [%rd69+4];
	ld.global.f32 	%f93, [%rd70+4];
	mul.wide.s32 	%rd73, %r54, 4;
	add.s64 	%rd74, %rd1, %rd73;
	ld.global.f32 	%f94, [%rd74];
	fma.rn.f32 	%f95, %f93, %f94, %f92;
	ld.global.u32 	%r55, [%rd69+8];
	ld.global.f32 	%f96, [%rd70+8];
	mul.wide.s32 	%rd75, %r55, 4;
	add.s64 	%rd76, %rd1, %rd75;
	ld.global.f32 	%f97, [%rd76];
	fma.rn.f32 	%f98, %f96, %f97, %f95;
	ld.global.u32 	%r56, [%rd69+12];
	ld.global.f32 	%f99, [%rd70+12];
	mul.wide.s32 	%rd77, %r56, 4;
	add.s64 	%rd78, %rd1, %rd77;
	ld.global.f32 	%f100, [%rd78];
	fma.rn.f32 	%f111, %f99, %f100, %f98;
	add.s32 	%r60, %r60, 4;
$L__BB0_11:
	setp.eq.s32 	%p9, %r15, 0;
	@%p9 bra 	$L__BB0_14;
	neg.s32 	%r63, %r15;
$L__BB0_13:
	.pragma "nounroll";
	mul.wide.s32 	%rd79, %r60, 4;
	add.s64 	%rd80, %rd2, %rd79;
	add.s64 	%rd81, %rd3, %rd79;
	ld.global.u32 	%r57, [%rd81];
	ld.global.f32 	%f101, [%rd80];
	mul.wide.s32 	%rd82, %r57, 4;
	add.s64 	%rd83, %rd1, %rd82;
	ld.global.f32 	%f102, [%rd83];
	fma.rn.f32 	%f111, %f101, %f102, %f111;
	add.s32 	%r60, %r60, 1;
	add.s32 	%r63, %r63, 1;
	setp.ne.s32 	%p10, %r63, 0;
	@%p10 bra 	$L__BB0_13;
$L__BB0_14:
	cvta.to.global.u64 	%rd84, %rd7;
	add.s64 	%rd86, %rd84, %rd12;
	st.global.f32 	[%rd86], %f111;
$L__BB0_15:
	ret;

}
	// .globl	spRMultSub
.visible .entry spRMultSub(
	.param .u32 spRMultSub_param_0,
	.param .u64 .ptr .align 1 spRMultSub_param_1,
	.param .u64 .ptr .align 1 spRMultSub_param_2,
	.param .u64 .ptr .align 1 spRMultSub_param_3,
	.param .u64 .ptr .align 1 spRMultSub_param_4,
	.param .u64 .ptr .align 1 spRMultSub_param_5,
	.param .u64 .ptr .align 1 spRMultSub_param_6
)
{
	.reg .pred 	%p<11>;
	.reg .b32 	%r<65>;
	.reg .b32 	%f<114>;
	.reg .b64 	%rd<90>;

	ld.param.u32 	%r23, [spRMultSub_param_0];
	ld.param.u64 	%rd6, [spRMultSub_param_1];
	ld.param.u64 	%rd9, [spRMultSub_param_2];
	ld.param.u64 	%rd10, [spRMultSub_param_3];
	ld.param.u64 	%rd7, [spRMultSub_param_4];
	ld.param.u64 	%rd11, [spRMultSub_param_5];
	ld.param.u64 	%rd8, [spRMultSub_param_6];
	cvta.to.global.u64 	%rd1, %rd11;
	cvta.to.global.u64 	%rd2, %rd10;
	cvta.to.global.u64 	%rd3, %rd9;
	mov.u32 	%r24, %ctaid.x;
	mov.u32 	%r25, %ntid.x;
	mov.u32 	%r26, %tid.x;
	mad.lo.s32 	%r1, %r24, %r25, %r26;
	setp.ge.u32 	%p1, %r1, %r23;
	@%p1 bra 	$L__BB1_15;
	cvta.to.global.u64 	%rd12, %rd6;
	mul.wide.u32 	%rd13, %r1, 4;
	add.s64 	%rd14, %rd12, %rd13;
	ld.global.u32 	%r60, [%rd14];
	ld.global.u32 	%r3, [%rd14+4];
	setp.ge.s32 	%p2, %r60, %r3;
	mov.f32 	%f113, 0f00000000;
	@%p2 bra 	$L__BB1_14;
	sub.s32 	%r4, %r3, %r60;
	and.b32  	%r5, %r4, 15;
	sub.s32 	%r27, %r60, %r3;
	setp.gt.u32 	%p3, %r27, -16;
	mov.f32 	%f113, 0f00000000;
	@%p3 bra 	$L__BB1_5;
	and.b32  	%r28, %r4, -16;
	neg.s32 	%r58, %r28;
	add.s64 	%rd4, %rd3, 32;
	add.s64 	%rd5, %rd2, 32;
	mov.f32 	%f113, 0f00000000;
$L__BB1_4:
	.pragma "nounroll";
	mul.wide.s32 	%rd15, %r60, 4;
	add.s64 	%rd16, %rd4, %rd15;
	add.s64 	%rd17, %rd5, %rd15;
	ld.global.u32 	%r29, [%rd16+-32];
	ld.global.f32 	%f18, [%rd17+-32];
	mul.wide.s32 	%rd18, %r29, 4;
	add.s64 	%rd19, %rd1, %rd18;
	ld.global.f32 	%f19, [%rd19];
	fma.rn.f32 	%f20, %f18, %f19, %f113;
	ld.global.u32 	%r30, [%rd16+-28];
	ld.global.f32 	%f21, [%rd17+-28];
	mul.wide.s32 	%rd20, %r30, 4;
	add.s64 	%rd21, %rd1, %rd20;
	ld.global.f32 	%f22, [%rd21];
	fma.rn.f32 	%f23, %f21, %f22, %f20;
	ld.global.u32 	%r31, [%rd16+-24];
	ld.global.f32 	%f24, [%rd17+-24];
	mul.wide.s32 	%rd22, %r31, 4;
	add.s64 	%rd23, %rd1, %rd22;
	ld.global.f32 	%f25, [%rd23];
	fma.rn.f32 	%f26, %f24, %f25, %f23;
	ld.global.u32 	%r32, [%rd16+-20];
	ld.global.f32 	%f27, [%rd17+-20];
	mul.wide.s32 	%rd24, %r32, 4;
	add.s64 	%rd25, %rd1, %rd24;
	ld.global.f32 	%f28, [%rd25];
	fma.rn.f32 	%f29, %f27, %f28, %f26;
	ld.global.u32 	%r33, [%rd16+-16];
	ld.global.f32 	%f30, [%rd17+-16];
	mul.wide.s32 	%rd26, %r33, 4;
	add.s64 	%rd27, %rd1, %rd26;
	ld.global.f32 	%f31, [%rd27];
	fma.rn.f32 	%f32, %f30, %f31, %f29;
	ld.global.u32 	%r34, [%rd16+-12];
	ld.global.f32 	%f33, [%rd17+-12];
	mul.wide.s32 	%rd28, %r34, 4;
	add.s64 	%rd29, %rd1, %rd28;
	ld.global.f32 	%f34, [%rd29];
	fma.rn.f32 	%f35, %f33, %f34, %f32;
	ld.global.u32 	%r35, [%rd16+-8];
	ld.global.f32 	%f36, [%rd17+-8];
	mul.wide.s32 	%rd30, %r35, 4;
	add.s64 	%rd31, %rd1, %rd30;
	ld.global.f32 	%f37, [%rd31];
	fma.rn.f32 	%f38, %f36, %f37, %f35;
	ld.global.u32 	%r36, [%rd16+-4];
	ld.global.f32 	%f39, [%rd17+-4];
	mul.wide.s32 	%rd32, %r36, 4;
	add.s64 	%rd33, %rd1, %rd32;
	ld.global.f32 	%f40, [%rd33];
	fma.rn.f32 	%f41, %f39, %f40, %f38;
	ld.global.u32 	%r37, [%rd16];
	ld.global.f32 	%f42, [%rd17];
	mul.wide.s32 	%rd34, %r37, 4;
	add.s64 	%rd35, %rd1, %rd34;
	ld.global.f32 	%f43, [%rd35];
	fma.rn.f32 	%f44, %f42, %f43, %f41;
	ld.global.u32 	%r38, [%rd16+4];
	ld.global.f32 	%f45, [%rd17+4];
	mul.wide.s32 	%rd36, %r38, 4;
	add.s64 	%rd37, %rd1, %rd36;
	ld.global.f32 	%f46, [%rd37];
	fma.rn.f32 	%f47, %f45, %f46, %f44;
	ld.global.u32 	%r39, [%rd16+8];
	ld.global.f32 	%f48, [%rd17+8];
	mul.wide.s32 	%rd38, %r39, 4;
	add.s64 	%rd39, %rd1, %rd38;
	ld.global.f32 	%f49, [%rd39];
	fma.rn.f32 	%f50, %f48, %f49, %f47;
	ld.global.u32 	%r40, [%rd16+12];
	ld.global.f32 	%f51, [%rd17+12];
	mul.wide.s32 	%rd40, %r40, 4;
	add.s64 	%rd41, %rd1, %rd40;
	ld.global.f32 	%f52, [%rd41];
	fma.rn.f32 	%f53, %f51, %f52, %f50;
	ld.global.u32 	%r41, [%rd16+16];
	ld.global.f32 	%f54, [%rd17+16];
	mul.wide.s32 	%rd42, %r41, 4;
	add.s64 	%rd43, %rd1, %rd42;
	ld.global.f32 	%f55, [%rd43];
	fma.rn.f32 	%f56, %f54, %f55, %f53;
	ld.global.u32 	%r42, [%rd16+20];
	ld.global.f32 	%f57, [%rd17+20];
	mul.wide.s32 	%rd44, %r42, 4;
	add.s64 	%rd45, %rd1, %rd44;
	ld.global.f32 	%f58, [%rd45];
	fma.rn.f32 	%f59, %f57, %f58, %f56;
	ld.global.u32 	%r43, [%rd16+24];
	ld.global.f32 	%f60, [%rd17+24];
	mul.wide.s32 	%rd46, %r43, 4;
	add.s64 	%rd47, %rd1, %rd46;
	ld.global.f32 	%f61, [%rd47];
	fma.rn.f32 	%f62, %f60, %f61, %f59;
	ld.global.u32 	%r44, [%rd16+28];
	ld.global.f32 	%f63, [%rd17+28];
	mul.wide.s32 	%rd48, %r44, 4;
	add.s64 	%rd49, %rd1, %rd48;
	ld.global.f32 	%f64, [%rd49];
	fma.rn.f32 	%f113, %f63, %f64, %f62;
	add.s32 	%r60, %r60, 16;
	add.s32 	%r58, %r58, 16;
	setp.ne.s32 	%p4, %r58, 0;
	@%p4 bra 	$L__BB1_4;
$L__BB1_5:
	setp.eq.s32 	%p5, %r5, 0;
	@%p5 bra 	$L__BB1_14;
	and.b32  	%r12, %r4, 7;
	setp.lt.u32 	%p6, %r5, 8;
	@%p6 bra 	$L__BB1_8;
	mul.wide.s32 	%rd50, %r60, 4;
	add.s64 	%rd51, %rd3, %rd50;
	ld.global.u32 	%r45, [%rd51];
	add.s64 	%rd52, %rd2, %rd50;
	ld.global.f32 	%f66, [%rd52];
	mul.wide.s32 	%rd53, %r45, 4;
	add.s64 	%rd54, %rd1, %rd53;
	ld.global.f32 	%f67, [%rd54];
	fma.rn.f32 	%f68, %f66, %f67, %f113;
	ld.global.u32 	%r46, [%rd51+4];
	ld.global.f32 	%f69, [%rd52+4];
	mul.wide.s32 	%rd55, %r46, 4;
	add.s64 	%rd56, %rd1, %rd55;
	ld.global.f32 	%f70, [%rd56];
	fma.rn.f32 	%f71, %f69, %f70, %f68;
	ld.global.u32 	%r47, [%rd51+8];
	ld.global.f32 	%f72, [%rd52+8];
	mul.wide.s32 	%rd57, %r47, 4;
	add.s64 	%rd58, %rd1, %rd57;
	ld.global.f32 	%f73, [%rd58];
	fma.rn.f32 	%f74, %f72, %f73, %f71;
	ld.global.u32 	%r48, [%rd51+12];
	ld.global.f32 	%f75, [%rd52+12];
	mul.wide.s32 	%rd59, %r48, 4;
	add.s64 	%rd60, %rd1, %rd59;
	ld.global.f32 	%f76, [%rd60];
	fma.rn.f32 	%f77, %f75, %f76, %f74;
	ld.global.u32 	%r49, [%rd51+16];
	ld.global.f32 	%f78, [%rd52+16];
	mul.wide.s32 	%rd61, %r49, 4;
	add.s64 	%rd62, %rd1, %rd61;
	ld.global.f32 	%f79, [%rd62];
	fma.rn.f32 	%f80, %f78, %f79, %f77;
	ld.global.u32 	%r50, [%rd51+20];
	ld.global.f32 	%f81, [%rd52+20];
	mul.wide.s32 	%rd63, %r50, 4;
	add.s64 	%rd64, %rd1, %rd63;
	ld.global.f32 	%f82, [%rd64];
	fma.rn.f32 	%f83, %f81, %f82, %f80;
	ld.global.u32 	%r51, [%rd51+24];
	ld.global.f32 	%f84, [%rd52+24];
	mul.wide.s32 	%rd65, %r51, 4;
	add.s64 	%rd66, %rd1, %rd65;
	ld.global.f32 	%f85, [%rd66];
	fma.rn.f32 	%f86, %f84, %f85, %f83;
	ld.global.u32 	%r52, [%rd51+28];
	ld.global.f32 	%f87, [%rd52+28];
	mul.wide.s32 	%rd67, %r52, 4;
	add.s64 	%rd68, %rd1, %rd67;
	ld.global.f32 	%f88, [%rd68];
	fma.rn.f32 	%f113, %f87, %f88, %f86;
	add.s32 	%r60, %r60, 8;
$L__BB1_8:
	setp.eq.s32 	%p7, %r12, 0;
	@%p7 bra 	$L__BB1_14;
	and.b32  	%r15, %r4, 3;
	setp.lt.u32 	%p8, %r12, 4;
	@%p8 bra 	$L__BB1_11;
	mul.wide.s32 	%rd69, %r60, 4;
	add.s64 	%rd70, %rd3, %rd69;
	ld.global.u32 	%r53, [%rd70];
	add.s64 	%rd71, %rd2, %rd69;
	ld.global.f32 	%f90, [%rd71];
	mul.wide.s32 	%rd72, %r53, 4;
	add.s64 	%rd73, %rd1, %rd72;
	ld.global.f32 	%f91, [%rd73];
	fma.rn.f32 	%f92, %f90, %f91, %f113;
	ld.global.u32 	%r54, [%rd70+4];
	ld.global.f32 	%f93, [%rd71+4];
	mul.wide.s32 	%rd74, %r54, 4;
	add.s64 	%rd75, %rd1, %rd74;
	ld.global.f32 	%f94, [%rd75];
	fma.rn.f32 	%f95, %f93, %f94, %f92;
	ld.global.u32 	%r55, [%rd70+8];
	ld.global.f32 	%f96, [%rd71+8];
	mul.wide.s32 	%rd76, %r55, 4;
	add.s64 	%rd77, %rd1, %rd76;
	ld.global.f32 	%f97, [%rd77];
	fma.rn.f32 	%f98, %f96, %f97, %f95;
	ld.global.u32 	%r56, [%rd70+12];
	ld.global.f32 	%f99, [%rd71+12];
	mul.wide.s32 	%rd78, %r56, 4;
	add.s64 	%rd79, %rd1, %rd78;
	ld.global.f32 	%f100, [%rd79];
	fma.rn.f32 	%f113, %f99, %f100, %f98;
	add.s32 	%r60, %r60, 4;
$L__BB1_11:
	setp.eq.s32 	%p9, %r15, 0;
	@%p9 bra 	$L__BB1_14;
	neg.s32 	%r63, %r15;
$L__BB1_13:
	.pragma "nounroll";
	mul.wide.s32 	%rd80, %r60, 4;
	add.s64 	%rd81, %rd2, %rd80;
	add.s64 	%rd82, %rd3, %rd80;
	ld.global.u32 	%r57, [%rd82];
	ld.global.f32 	%f101, [%rd81];
	mul.wide.s32 	%rd83, %r57, 4;
	add.s64 	%rd84, %rd1, %rd83;
	ld.global.f32 	%f102, [%rd84];
	fma.rn.f32 	%f113, %f101, %f102, %f113;
	add.s32 	%r60, %r60, 1;
	add.s32 	%r63, %r63, 1;
	setp.ne.s32 	%p10, %r63, 0;
	@%p10 bra 	$L__BB1_13;
$L__BB1_14:
	cvta.to.global.u64 	%rd85, %rd7;
	add.s64 	%rd87, %rd85, %rd13;
	ld.global.f32 	%f103, [%rd87];
	sub.f32 	%f104, %f103, %f113;
	cvta.to.global.u64 	%rd88, %rd8;
	add.s64 	%rd89, %rd88, %rd13;
	st.global.f32 	[%rd89], %f104;
$L__BB1_15:
	ret;

}
	// .globl	saxpy
.visible .entry saxpy(
	.param .u32 saxpy_param_0,
	.param .f32 saxpy_param_1,
	.param .u64 .ptr .align 1 saxpy_param_2,
	.param .u64 .ptr .align 1 saxpy_param_3
)
{
	.reg .pred 	%p<2>;
	.reg .b32 	%r<6>;
	.reg .b32 	%f<5>;
	.reg .b64 	%rd<8>;

	ld.param.u32 	%r2, [saxpy_param_0];
	ld.param.f32 	%f1, [saxpy_param_1];
	ld.param.u64 	%rd1, [saxpy_param_2];
	ld.param.u64 	%rd2, [saxpy_param_3];
	mov.u32 	%r3, %ctaid.x;
	mov.u32 	%r4, %ntid.x;
	mov.u32 	%r5, %tid.x;
	mad.lo.s32 	%r1, %r3, %r4, %r5;
	setp.ge.u32 	%p1, %r1, %r2;
	@%p1 bra 	$L__BB2_2;
	cvta.to.global.u64 	%rd3, %rd1;
	cvta.to.global.u64 	%rd4, %rd2;
	mul.wide.u32 	%rd5, %r1, 4;
	add.s64 	%rd6, %rd3, %rd5;
	ld.global.f32 	%f2, [%rd6];
	add.s64 	%rd7, %rd4, %rd5;
	ld.global.f32 	%f3, [%rd7];
	fma.rn.f32 	%f4, %f1, %f2, %f3;
	st.global.f32 	[%rd7], %f4;
$L__BB2_2:
	ret;

}
	// .globl	saxpby
.visible .entry saxpby(
	.param .u32 saxpby_param_0,
	.param .f32 saxpby_param_1,
	.param .f32 saxpby_param_2,
	.param .u64 .ptr .align 1 saxpby_param_3,
	.param .u64 .ptr .align 1 saxpby_param_4,
	.param .u64 .ptr .align 1 saxpby_param_5
)
{
	.reg .pred 	%p<2>;
	.reg .b32 	%r<6>;
	.reg .b32 	%f<7>;
	.reg .b64 	%rd<11>;

	ld.param.u32 	%r2, [saxpby_param_0];
	ld.param.f32 	%f1, [saxpby_param_1];
	ld.param.f32 	%f2, [saxpby_param_2];
	ld.param.u64 	%rd1, [saxpby_param_3];
	ld.param.u64 	%rd2, [saxpby_param_4];
	ld.param.u64 	%rd3, [saxpby_param_5];
	mov.u32 	%r3, %ctaid.x;
	mov.u32 	%r4, %ntid.x;
	mov.u32 	%r5, %tid.x;
	mad.lo.s32 	%r1, %r3, %r4, %r5;
	setp.ge.u32 	%p1, %r1, %r2;
	@%p1 bra 	$L__BB3_2;
	cvta.to.global.u64 	%rd4, %rd1;
	cvta.to.global.u64 	%rd5, %rd2;
	cvta.to.global.u64 	%rd6, %rd3;
	mul.wide.u32 	%rd7, %r1, 4;
	add.s64 	%rd8, %rd4, %rd7;
	ld.global.f32 	%f3, [%rd8];
	add.s64 	%rd9, %rd5, %rd7;
	ld.global.f32 	%f4, [%rd9];
	mul.f32 	%f5, %f2, %f4;
	fma.rn.f32 	%f6, %f1, %f3, %f5;
	add.s64 	%rd10, %rd6, %rd7;
	st.global.f32 	[%rd10], %f6;
$L__BB3_2:
	ret;

}
	// .globl	dotProduct
.visible .entry dotProduct(
	.param .u32 dotProduct_param_0,
	.param .u64 .ptr .align 1 dotProduct_param_1,
	.param .u64 .ptr .align 1 dotProduct_param_2,
	.param .u64 .ptr .align 1 dotProduct_param_3
)
{
	.reg .pred 	%p<6>;
	.reg .b32 	%r<15>;
	.reg .b32 	%f<9>;
	.reg .b64 	%rd<10>;
	// demoted variable
	.shared .align 4 .b8 _ZZ10dotProductE5cache[2048];
	ld.param.u32 	%r7, [dotProduct_param_0];
	ld.param.u64 	%rd1, [dotProduct_param_1];
	ld.param.u64 	%rd2, [dotProduct_param_2];
	ld.param.u64 	%rd3, [dotProduct_param_3];
	mov.u32 	%r8, %ctaid.x;
	mov.u32 	%r14, %ntid.x;
	mov.u32 	%r2, %tid.x;
	mad.lo.s32 	%r3, %r8, %r14, %r2;
	setp.ge.u32 	%p1, %r3, %r7;
	shl.b32 	%r9, %r2, 2;
	mov.u32 	%r10, _ZZ10dotProductE5cache;
	add.s32 	%r4, %r10, %r9;
	@%p1 bra 	$L__BB4_2;
	cvta.to.global.u64 	%rd4, %rd1;
	cvta.to.global.u64 	%rd5, %rd2;
	mul.wide.u32 	%rd6, %r3, 4;
	add.s64 	%rd7, %rd4, %rd6;
	ld.global.f32 	%f1, [%rd7];
	add.s64 	%rd8, %rd5, %rd6;
	ld.global.f32 	%f2, [%rd8];
	mul.f32 	%f3, %f1, %f2;
	st.shared.f32 	[%r4], %f3;
	bra.uni 	$L__BB4_3;
$L__BB4_2:
	mov.b32 	%r11, 0;
	st.shared.u32 	[%r4], %r11;
$L__BB4_3:
	bar.sync 	0;
	setp.lt.u32 	%p2, %r14, 2;
	@%p2 bra 	$L__BB4_7;
$L__BB4_4:
	shr.u32 	%r6, %r14, 1;
	setp.ge.u32 	%p3, %r2, %r6;
	@%p3 bra 	$L__BB4_6;
	shl.b32 	%r12, %r6, 2;
	add.s32 	%r13, %r4, %r12;
	ld.shared.f32 	%f4, [%r13];
	ld.shared.f32 	%f5, [%r4];
	add.f32 	%f6, %f4, %f5;
	st.shared.f32 	[%r4], %f6;
$L__BB4_6:
	bar.sync 	0;
	setp.gt.u32 	%p4, %r14, 3;
	mov.u32 	%r14, %r6;
	@%p4 bra 	$L__BB4_4;
$L__BB4_7:
	setp.ne.s32 	%p5, %r2, 0;
	@%p5 bra 	$L__BB4_9;
	ld.shared.f32 	%f7, [_ZZ10dotProductE5cache];
	cvta.to.global.u64 	%rd9, %rd3;
	atom.global.add.f32 	%f8, [%rd9], %f7;
$L__BB4_9:
	ret;

}


// ===== COMPILED SASS (sm_100) =====

	.target	sm_100

	.elftype	@"ET_EXEC"


//--------------------- .note.nv.tkinfo           --------------------------
	.section	.note.nv.tkinfo,"",@"SHT_NOTE"
	.sectionflags	@"SHF_NOTE_NV_TKINFO"
	.tkinfo
        /*0018*/ 	.word	0x00000002
        /*0030*/ 	.string	""
        /*0030*/ 	.string	"ptxas"
        /*0030*/ 	.string	"Cuda compilation tools, release 13.0, V13.0.88"
        /*0030*/ 	.string	"Build cuda_13.0.r13.0/compiler.36424714_0"
        /*0030*/ 	.string	"-arch sm_100 -m 64 "



//--------------------- .note.nv.cuinfo           --------------------------
	.section	.note.nv.cuinfo,"",@"SHT_NOTE"
	.sectionflags	@"SHF_NOTE_NV_CUINFO"
        /*0018*/ 	.short	0x0002
        /*001a*/ 	.short	0x0064
        /*001c*/ 	.short	0x0082
	.zero		2


//--------------------- .nv.info                  --------------------------
	.section	.nv.info,"",@"SHT_CUDA_INFO"
	.align	4


	//----- nvinfo : EIATTR_REGCOUNT
	.align		4
        /*0000*/ 	.byte	0x04, 0x2f
        /*0002*/ 	.short	(.L_1 - .L_0)
	.align		4
.L_0:
        /*0004*/ 	.word	index@(spRMult)
        /*0008*/ 	.word	0x00000020


	//----- nvinfo : EIATTR_FRAME_SIZE
	.align		4
.L_1:
        /*000c*/ 	.byte	0x04, 0x11
        /*000e*/ 	.short	(.L_3 - .L_2)
	.align		4
.L_2:
        /*0010*/ 	.word	index@(spRMult)
        /*0014*/ 	.word	0x00000000


	//----- nvinfo : EIATTR_REGCOUNT
	.align		4
.L_3:
        /*0018*/ 	.byte	0x04, 0x2f
        /*001a*/ 	.short	(.L_5 - .L_4)
	.align		4
.L_4:
        /*001c*/ 	.word	index@(spRMultSub)
        /*0020*/ 	.word	0x00000020


	//----- nvinfo : EIATTR_FRAME_SIZE
	.align		4
.L_5:
        /*0024*/ 	.byte	0x04, 0x11
        /*0026*/ 	.short	(.L_7 - .L_6)
	.align		4
.L_6:
        /*0028*/ 	.word	index@(spRMultSub)
        /*002c*/ 	.word	0x00000000


	//----- nvinfo : EIATTR_REGCOUNT
	.align		4
.L_7:
        /*0030*/ 	.byte	0x04, 0x2f
        /*0032*/ 	.short	(.L_9 - .L_8)
	.align		4
.L_8:
        /*0034*/ 	.word	index@(saxpy)
        /*0038*/ 	.word	0x0000000a


	//----- nvinfo : EIATTR_FRAME_SIZE
	.align		4
.L_9:
        /*003c*/ 	.byte	0x04, 0x11
        /*003e*/ 	.short	(.L_11 - .L_10)
	.align		4
.L_10:
        /*0040*/ 	.word	index@(saxpy)
        /*0044*/ 	.word	0x00000000


	//----- nvinfo : EIATTR_REGCOUNT
	.align		4
.L_11:
        /*0048*/ 	.byte	0x04, 0x2f
        /*004a*/ 	.short	(.L_13 - .L_12)
	.align		4
.L_12:
        /*004c*/ 	.word	index@(saxpby)
        /*0050*/ 	.word	0x0000000e


	//----- nvinfo : EIATTR_FRAME_SIZE
	.align		4
.L_13:
        /*0054*/ 	.byte	0x04, 0x11
        /*0056*/ 	.short	(.L_15 - .L_14)
	.align		4
.L_14:
        /*0058*/ 	.word	index@(saxpby)
        /*005c*/ 	.word	0x00000000


	//----- nvinfo : EIATTR_REGCOUNT
	.align		4
.L_15:
        /*0060*/ 	.byte	0x04, 0x2f
        /*0062*/ 	.short	(.L_17 - .L_16)
	.align		4
.L_16:
        /*0064*/ 	.word	index@(dotProduct)
        /*0068*/ 	.word	0x0000000c


	//----- nvinfo : EIATTR_FRAME_SIZE
	.align		4
.L_17:
        /*006c*/ 	.byte	0x04, 0x11
        /*006e*/ 	.short	(.L_19 - .L_18)
	.align		4
.L_18:
        /*0070*/ 	.word	index@(dotProduct)
        /*0074*/ 	.word	0x00000000


	//----- nvinfo : EIATTR_MIN_STACK_SIZE
	.align		4
.L_19:
        /*0078*/ 	.byte	0x04, 0x12
        /*007a*/ 	.short	(.L_21 - .L_20)
	.align		4
.L_20:
        /*007c*/ 	.word	index@(dotProduct)
        /*0080*/ 	.word	0x00000000


	//----- nvinfo : EIATTR_MIN_STACK_SIZE
	.align		4
.L_21:
        /*0084*/ 	.byte	0x04, 0x12
        /*0086*/ 	.short	(.L_23 - .L_22)
	.align		4
.L_22:
        /*0088*/ 	.word	index@(saxpby)
        /*008c*/ 	.word	0x00000000


	//----- nvinfo : EIATTR_MIN_STACK_SIZE
	.align		4
.L_23:
        /*0090*/ 	.byte	0x04, 0x12
        /*0092*/ 	.short	(.L_25 - .L_24)
	.align		4
.L_24:
        /*0094*/ 	.word	index@(saxpy)
        /*0098*/ 	.word	0x00000000


	//----- nvinfo : EIATTR_MIN_STACK_SIZE
	.align		4
.L_25:
        /*009c*/ 	.byte	0x04, 0x12
        /*009e*/ 	.short	(.L_27 - .L_26)
	.align		4
.L_26:
        /*00a0*/ 	.word	index@(spRMultSub)
        /*00a4*/ 	.word	0x00000000


	//----- nvinfo : EIATTR_MIN_STACK_SIZE
	.align		4
.L_27:
        /*00a8*/ 	.byte	0x04, 0x12
        /*00aa*/ 	.short	(.L_29 - .L_28)
	.align		4
.L_28:
        /*00ac*/ 	.word	index@(spRMult)
        /*00b0*/ 	.word	0x00000000
.L_29:


//--------------------- .nv.compat                --------------------------
	.section	.nv.compat,"",@"SHT_CUDA_COMPAT_INFO"
	.align	4
        /*0000*/ 	.byte	0x02, 0x09, 0x00, 0x00, 0x02, 0x02, 0x01, 0x00, 0x02, 0x05, 0x05, 0x00, 0x03, 0x07, 0x01, 0x01
        /*0010*/ 	.byte	0x02, 0x03, 0x00, 0x00, 0x02, 0x06, 0x01, 0x00, 0x04, 0x0b, 0x08, 0x00, 0x09, 0x00, 0x00, 0x00
        /*0020*/ 	.byte	0x00, 0x00, 0x00, 0x00


//--------------------- .nv.info.dotProduct       --------------------------
	.section	.nv.info.dotProduct,"",@"SHT_CUDA_INFO"
	.sectionflags	@""
	.align	4


	//----- nvinfo : EIATTR_CUDA_API_VERSION
	.align		4
        /*0000*/ 	.byte	0x04, 0x37
        /*0002*/ 	.short	(.L_31 - .L_30)
.L_30:
        /*0004*/ 	.word	0x00000082


	//----- nvinfo : EIATTR_KPARAM_INFO
	.align		4
.L_31:
        /*0008*/ 	.byte	0x04, 0x17
        /*000a*/ 	.short	(.L_33 - .L_32)
.L_32:
        /*000c*/ 	.word	0x00000000
        /*0010*/ 	.short	0x0003
        /*0012*/ 	.short	0x0018
        /*0014*/ 	.byte	0x00, 0xf5, 0x21, 0x00


	//----- nvinfo : EIATTR_KPARAM_INFO
	.align		4
.L_33:
        /*0018*/ 	.byte	0x04, 0x17
        /*001a*/ 	.short	(.L_35 - .L_34)
.L_34:
        /*001c*/ 	.word	0x00000000
        /*0020*/ 	.short	0x0002
        /*0022*/ 	.short	0x0010
        /*0024*/ 	.byte	0x00, 0xf5, 0x21, 0x00


	//----- nvinfo : EIATTR_KPARAM_INFO
	.align		4
.L_35:
        /*0028*/ 	.byte	0x04, 0x17
        /*002a*/ 	.short	(.L_37 - .L_36)
.L_36:
        /*002c*/ 	.word	0x00000000
        /*0030*/ 	.short	0x0001
        /*0032*/ 	.short	0x0008
        /*0034*/ 	.byte	0x00, 0xf5, 0x21, 0x00


	//----- nvinfo : EIATTR_KPARAM_INFO
	.align		4
.L_37:
        /*0038*/ 	.byte	0x04, 0x17
        /*003a*/ 	.short	(.L_39 - .L_38)
.L_38:
        /*003c*/ 	.word	0x00000000
        /*0040*/ 	.short	0x0000
        /*0042*/ 	.short	0x0000
        /*0044*/ 	.byte	0x00, 0xf0, 0x11, 0x00


	//----- nvinfo : EIATTR_SPARSE_MMA_MASK
	.align		4
.L_39:
        /*0048*/ 	.byte	0x03, 0x50
        /*004a*/ 	.short	0x0000


	//----- nvinfo : EIATTR_MAXREG_COUNT
	.align		4
        /*004c*/ 	.byte	0x03, 0x1b
        /*004e*/ 	.short	0x00ff


	//----- nvinfo : EIATTR_NUM_BARRIERS
	.align		4
        /*0050*/ 	.byte	0x02, 0x4c
        /*0052*/ 	.byte	0x01
	.zero		1


	//----- nvinfo : EIATTR_MERCURY_ISA_VERSION
	.align		4
        /*0054*/ 	.byte	0x03, 0x5f
        /*0056*/ 	.short	0x0101


	//----- nvinfo : EIATTR_VRC_CTA_INIT_COUNT
	.align		4
        /*0058*/ 	.byte	0x02, 0x4a
	.zero		1
	.zero		1


	//----- nvinfo : EIATTR_EXIT_INSTR_OFFSETS
	.align		4
        /*005c*/ 	.byte	0x04, 0x1c
        /*005e*/ 	.short	(.L_41 - .L_40)


	//   ....[0]....
.L_40:
        /*0060*/ 	.word	0x00000240


	//   ....[1]....
        /*0064*/ 	.word	0x000002b0


	//----- nvinfo : EIATTR_CBANK_PARAM_SIZE
	.align		4
.L_41:
        /*0068*/ 	.byte	0x03, 0x19
        /*006a*/ 	.short	0x0020


	//----- nvinfo : EIATTR_PARAM_CBANK
	.align		4
        /*006c*/ 	.byte	0x04, 0x0a
        /*006e*/ 	.short	(.L_43 - .L_42)
	.align		4
.L_42:
        /*0070*/ 	.word	index@(.nv.constant0.dotProduct)
        /*0074*/ 	.short	0x0380
        /*0076*/ 	.short	0x0020


	//----- nvinfo : EIATTR_SW_WAR
	.align		4
.L_43:
        /*0078*/ 	.byte	0x04, 0x36
        /*007a*/ 	.short	(.L_45 - .L_44)
.L_44:
        /*007c*/ 	.word	0x00000008
.L_45:


//--------------------- .nv.info.saxpby           --------------------------
	.section	.nv.info.saxpby,"",@"SHT_CUDA_INFO"
	.sectionflags	@""
	.align	4


	//----- nvinfo : EIATTR_CUDA_API_VERSION
	.align		4
        /*0000*/ 	.byte	0x04, 0x37
        /*0002*/ 	.short	(.L_47 - .L_46)
.L_46:
        /*0004*/ 	.word	0x00000082


	//----- nvinfo : EIATTR_KPARAM_INFO
	.align		4
.L_47:
        /*0008*/ 	.byte	0x04, 0x17
        /*000a*/ 	.short	(.L_49 - .L_48)
.L_48:
        /*000c*/ 	.word	0x00000000
        /*0010*/ 	.short	0x0005
        /*0012*/ 	.short	0x0020
        /*0014*/ 	.byte	0x00, 0xf5, 0x21, 0x00


	//----- nvinfo : EIATTR_KPARAM_INFO
	.align		4
.L_49:
        /*0018*/ 	.byte	0x04, 0x17
        /*001a*/ 	.short	(.L_51 - .L_50)
.L_50:
        /*001c*/ 	.word	0x00000000
        /*0020*/ 	.short	0x0004
        /*0022*/ 	.short	0x0018
        /*0024*/ 	.byte	0x00, 0xf5, 0x21, 0x00


	//----- nvinfo : EIATTR_KPARAM_INFO
	.align		4
.L_51:
        /*0028*/ 	.byte	0x04, 0x17
        /*002a*/ 	.short	(.L_53 - .L_52)
.L_52:
        /*002c*/ 	.word	0x00000000
        /*0030*/ 	.short	0x0003
        /*0032*/ 	.short	0x0010
        /*0034*/ 	.byte	0x00, 0xf5, 0x21, 0x00


	//----- nvinfo : EIATTR_KPARAM_INFO
	.align		4
.L_53:
        /*0038*/ 	.byte	0x04, 0x17
        /*003a*/ 	.short	(.L_55 - .L_54)
.L_54:
        /*003c*/ 	.word	0x00000000
        /*0040*/ 	.short	0x0002
        /*0042*/ 	.short	0x0008
        /*0044*/ 	.byte	0x00, 0xf0, 0x11, 0x00


	//----- nvinfo : EIATTR_KPARAM_INFO
	.align		4
.L_55:
        /*0048*/ 	.byte	0x04, 0x17
        /*004a*/ 	.short	(.L_57 - .L_56)
.L_56:
        /*004c*/ 	.word	0x00000000
        /*0050*/ 	.short	0x0001
        /*0052*/ 	.short	0x0004
        /*0054*/ 	.byte	0x00, 0xf0, 0x11, 0x00


	//----- nvinfo : EIATTR_KPARAM_INFO
	.align		4
.L_57:
        /*0058*/ 	.byte	0x04, 0x17
        /*005a*/ 	.short	(.L_59 - .L_58)
.L_58:
        /*005c*/ 	.word	0x00000000
        /*0060*/ 	.short	0x0000
        /*0062*/ 	.short	0x0000
        /*0064*/ 	.byte	0x00, 0xf0, 0x11, 0x00


	//----- nvinfo : EIATTR_SPARSE_MMA_MASK
	.align		4
.L_59:
        /*0068*/ 	.byte	0x03, 0x50
        /*006a*/ 	.short	0x0000


	//----- nvinfo : EIATTR_MAXREG_COUNT
	.align		4
        /*006c*/ 	.byte	0x03, 0x1b
        /*006e*/ 	.short	0x00ff


	//----- nvinfo : EIATTR_MERCURY_ISA_VERSION
	.align		4
        /*0070*/ 	.byte	0x03, 0x5f
        /*0072*/ 	.short	0x0101


	//----- nvinfo : EIATTR_VRC_CTA_INIT_COUNT
	.align		4
        /*0074*/ 	.byte	0x02, 0x4a
	.zero		1
	.zero		1


	//----- nvinfo : EIATTR_EXIT_INSTR_OFFSETS
	.align		4
        /*0078*/ 	.byte	0x04, 0x1c
        /*007a*/ 	.short	(.L_61 - .L_60)


	//   ....[0]....
.L_60:
        /*007c*/ 	.word	0x00000070


	//   ....[1]....
        /*0080*/ 	.word	0x00000160


	//----- nvinfo : EIATTR_CBANK_PARAM_SIZE
	.align		4
.L_61:
        /*0084*/ 	.byte	0x03, 0x19
        /*0086*/ 	.short	0x0028


	//----- nvinfo : EIATTR_PARAM_CBANK
	.align		4
        /*0088*/ 	.byte	0x04, 0x0a
        /*008a*/ 	.short	(.L_63 - .L_62)
	.align		4
.L_62:
        /*008c*/ 	.word	index@(.nv.constant0.saxpby)
        /*0090*/ 	.short	0x0380
        /*0092*/ 	.short	0x0028


	//----- nvinfo : EIATTR_SW_WAR
	.align		4
.L_63:
        /*0094*/ 	.byte	0x04, 0x36
        /*0096*/ 	.short	(.L_65 - .L_64)
.L_64:
        /*0098*/ 	.word	0x00000008
.L_65:


//--------------------- .nv.info.saxpy            --------------------------
	.section	.nv.info.saxpy,"",@"SHT_CUDA_INFO"
	.sectionflags	@""
	.align	4


	//----- nvinfo : EIATTR_CUDA_API_VERSION
	.align		4
        /*0000*/ 	.byte	0x04, 0x37
        /*0002*/ 	.short	(.L_67 - .L_66)
.L_66:
        /*0004*/ 	.word	0x00000082


	//----- nvinfo : EIATTR_KPARAM_INFO
	.align		4
.L_67:
        /*0008*/ 	.byte	0x04, 0x17
        /*000a*/ 	.short	(.L_69 - .L_68)
.L_68:
        /*000c*/ 	.word	0x00000000
        /*0010*/ 	.short	0x0003
        /*0012*/ 	.short	0x0010
        /*0014*/ 	.byte	0x00, 0xf5, 0x21, 0x00


	//----- nvinfo : EIATTR_KPARAM_INFO
	.align		4
.L_69:
        /*0018*/ 	.byte	0x04, 0x17
        /*001a*/ 	.short	(.L_71 - .L_70)
.L_70:
        /*001c*/ 	.word	0x00000000
        /*0020*/ 	.short	0x0002
        /*0022*/ 	.short	0x0008
        /*0024*/ 	.byte	0x00, 0xf5, 0x21, 0x00


	//----- nvinfo : EIATTR_KPARAM_INFO
	.align		4
.L_71:
        /*0028*/ 	.byte	0x04, 0x17
        /*002a*/ 	.short	(.L_73 - .L_72)
.L_72:
        /*002c*/ 	.word	0x00000000
        /*0030*/ 	.short	0x0001
        /*0032*/ 	.short	0x0004
        /*0034*/ 	.byte	0x00, 0xf0, 0x11, 0x00


	//----- nvinfo : EIATTR_KPARAM_INFO
	.align		4
.L_73:
        /*0038*/ 	.byte	0x04, 0x17
        /*003a*/ 	.short	(.L_75 - .L_74)
.L_74:
        /*003c*/ 	.word	0x00000000
        /*0040*/ 	.short	0x0000
        /*0042*/ 	.short	0x0000
        /*0044*/ 	.byte	0x00, 0xf0, 0x11, 0x00


	//----- nvinfo : EIATTR_SPARSE_MMA_MASK
	.align		4
.L_75:
        /*0048*/ 	.byte	0x03, 0x50
        /*004a*/ 	.short	0x0000


	//----- nvinfo : EIATTR_MAXREG_COUNT
	.align		4
        /*004c*/ 	.byte	0x03, 0x1b
        /*004e*/ 	.short	0x00ff


	//----- nvinfo : EIATTR_MERCURY_ISA_VERSION
	.align		4
        /*0050*/ 	.byte	0x03, 0x5f
        /*0052*/ 	.short	0x0101


	//----- nvinfo : EIATTR_VRC_CTA_INIT_COUNT
	.align		4
        /*0054*/ 	.byte	0x02, 0x4a
	.zero		1
	.zero		1


	//----- nvinfo : EIATTR_EXIT_INSTR_OFFSETS
	.align		4
        /*0058*/ 	.byte	0x04, 0x1c
        /*005a*/ 	.short	(.L_77 - .L_76)


	//   ....[0]....
.L_76:
        /*005c*/ 	.word	0x00000070


	//   ....[1]....
        /*0060*/ 	.word	0x00000120


	//----- nvinfo : EIATTR_CBANK_PARAM_SIZE
	.align		4
.L_77:
        /*0064*/ 	.byte	0x03, 0x19
        /*0066*/ 	.short	0x0018


	//----- nvinfo : EIATTR_PARAM_CBANK
	.align		4
        /*0068*/ 	.byte	0x04, 0x0a
        /*006a*/ 	.short	(.L_79 - .L_78)
	.align		4
.L_78:
        /*006c*/ 	.word	index@(.nv.constant0.saxpy)
        /*0070*/ 	.short	0x0380
        /*0072*/ 	.short	0x0018


	//----- nvinfo : EIATTR_SW_WAR
	.align		4
.L_79:
        /*0074*/ 	.byte	0x04, 0x36
        /*0076*/ 	.short	(.L_81 - .L_80)
.L_80:
        /*0078*/ 	.word	0x00000008
.L_81:


//--------------------- .nv.info.spRMultSub       --------------------------
	.section	.nv.info.spRMultSub,"",@"SHT_CUDA_INFO"
	.sectionflags	@""
	.align	4


	//----- nvinfo : EIATTR_CUDA_API_VERSION
	.align		4
        /*0000*/ 	.byte	0x04, 0x37
        /*0002*/ 	.short	(.L_83 - .L_82)
.L_82:
        /*0004*/ 	.word	0x00000082


	//----- nvinfo : EIATTR_KPARAM_INFO
	.align		4
.L_83:
        /*0008*/ 	.byte	0x04, 0x17
        /*000a*/ 	.short	(.L_85 - .L_84)
.L_84:
        /*000c*/ 	.word	0x00000000
        /*0010*/ 	.short	0x0006
        /*0012*/ 	.short	0x0030
        /*0014*/ 	.byte	0x00, 0xf5, 0x21, 0x00


	//----- nvinfo : EIATTR_KPARAM_INFO
	.align		4
.L_85:
        /*0018*/ 	.byte	0x04, 0x17
        /*001a*/ 	.short	(.L_87 - .L_86)
.L_86:
        /*001c*/ 	.word	0x00000000
        /*0020*/ 	.short	0x0005
        /*0022*/ 	.short	0x0028
        /*0024*/ 	.byte	0x00, 0xf5, 0x21, 0x00


	//----- nvinfo : EIATTR_KPARAM_INFO
	.align		4
.L_87:
        /*0028*/ 	.byte	0x04, 0x17
        /*002a*/ 	.short	(.L_89 - .L_88)
.L_88:
        /*002c*/ 	.word	0x00000000
        /*0030*/ 	.short	0x0004
        /*0032*/ 	.short	0x0020
        /*0034*/ 	.byte	0x00, 0xf5, 0x21, 0x00


	//----- nvinfo : EIATTR_KPARAM_INFO
	.align		4
.L_89:
        /*0038*/ 	.byte	0x04, 0x17
        /*003a*/ 	.short	(.L_91 - .L_90)
.L_90:
        /*003c*/ 	.word	0x00000000
        /*0040*/ 	.short	0x0003
        /*0042*/ 	.short	0x0018
        /*0044*/ 	.byte	0x00, 0xf5, 0x21, 0x00


	//----- nvinfo : EIATTR_KPARAM_INFO
	.align		4
.L_91:
        /*0048*/ 	.byte	0x04, 0x17
        /*004a*/ 	.short	(.L_93 - .L_92)
.L_92:
        /*004c*/ 	.word	0x00000000
        /*0050*/ 	.short	0x0002
        /*0052*/ 	.short	0x0010
        /*0054*/ 	.byte	0x00, 0xf5, 0x21, 0x00


	//----- nvinfo : EIATTR_KPARAM_INFO
	.align		4
.L_93:
        /*0058*/ 	.byte	0x04, 0x17
        /*005a*/ 	.short	(.L_95 - .L_94)
.L_94:
        /*005c*/ 	.word	0x00000000
        /*0060*/ 	.short	0x0001
        /*0062*/ 	.short	0x0008
        /*0064*/ 	.byte	0x00, 0xf5, 0x21, 0x00


	//----- nvinfo : EIATTR_KPARAM_INFO
	.align		4
.L_95:
        /*0068*/ 	.byte	0x04, 0x17
        /*006a*/ 	.short	(.L_97 - .L_96)
.L_96:
        /*006c*/ 	.word	0x00000000
        /*0070*/ 	.short	0x0000
        /*0072*/ 	.short	0x0000
        /*0074*/ 	.byte	0x00, 0xf0, 0x11, 0x00


	//----- nvinfo : EIATTR_SPARSE_MMA_MASK
	.align		4
.L_97:
        /*0078*/ 	.byte	0x03, 0x50
        /*007a*/ 	.short	0x0000


	//----- nvinfo : EIATTR_MAXREG_COUNT
	.align		4
        /*007c*/ 	.byte	0x03, 0x1b
        /*007e*/ 	.short	0x00ff


	//----- nvinfo : EIATTR_MERCURY_ISA_VERSION
	.align		4
        /*0080*/ 	.byte	0x03, 0x5f
        /*0082*/ 	.short	0x0101


	//----- nvinfo : EIATTR_VRC_CTA_INIT_COUNT
	.align		4
        /*0084*/ 	.byte	0x02, 0x4a
	.zero		1
	.zero		1


	//----- nvinfo : EIATTR_EXIT_INSTR_OFFSETS
	.align		4
        /*0088*/ 	.byte	0x04, 0x1c
        /*008a*/ 	.short	(.L_99 - .L_98)


	//   ....[0]....
.L_98:
        /*008c*/ 	.word	0x00000070


	//   ....[1]....
        /*0090*/ 	.word	0x00000e90


	//----- nvinfo : EIATTR_CRS_STACK_SIZE
	.align		4
.L_99:
        /*0094*/ 	.byte	0x04, 0x1e
        /*0096*/ 	.short	(.L_101 - .L_100)
.L_100:
        /*0098*/ 	.word	0x00000000


	//----- nvinfo : EIATTR_CBANK_PARAM_SIZE
	.align		4
.L_101:
        /*009c*/ 	.byte	0x03, 0x19
        /*009e*/ 	.short	0x0038


	//----- nvinfo : EIATTR_PARAM_CBANK
	.align		4
        /*00a0*/ 	.byte	0x04, 0x0a
        /*00a2*/ 	.short	(.L_103 - .L_102)
	.align		4
.L_102:
        /*00a4*/ 	.word	index@(.nv.constant0.spRMultSub)
        /*00a8*/ 	.short	0x0380
        /*00aa*/ 	.short	0x0038


	//----- nvinfo : EIATTR_SW_WAR
	.align		4
.L_103:
        /*00ac*/ 	.byte	0x04, 0x36
        /*00ae*/ 	.short	(.L_105 - .L_104)
.L_104:
        /*00b0*/ 	.word	0x00000008
.L_105:


//--------------------- .nv.info.spRMult          --------------------------
	.section	.nv.info.spRMult,"",@"SHT_CUDA_INFO"
	.sectionflags	@""
	.align	4


	//----- nvinfo : EIATTR_CUDA_API_VERSION
	.align		4
        /*0000*/ 	.byte	0x04, 0x37
        /*0002*/ 	.short	(.L_107 - .L_106)
.L_106:
        /*0004*/ 	.word	0x00000082


	//----- nvinfo : EIATTR_KPARAM_INFO
	.align		4
.L_107:
        /*0008*/ 	.byte	0x04, 0x17
        /*000a*/ 	.short	(.L_109 - .L_108)
.L_108:
        /*000c*/ 	.word	0x00000000
        /*0010*/ 	.short	0x0005
        /*0012*/ 	.short	0x0028
        /*0014*/ 	.byte	0x00, 0xf5, 0x21, 0x00


	//----- nvinfo : EIATTR_KPARAM_INFO
	.align		4
.L_109:
        /*0018*/ 	.byte	0x04, 0x17
        /*001a*/ 	.short	(.L_111 - .L_110)
.L_110:
        /*001c*/ 	.word	0x00000000
        /*0020*/ 	.short	0x0004
        /*0022*/ 	.short	0x0020
        /*0024*/ 	.byte	0x00, 0xf5, 0x21, 0x00


	//----- nvinfo : EIATTR_KPARAM_INFO
	.align		4
.L_111:
        /*0028*/ 	.byte	0x04, 0x17
        /*002a*/ 	.short	(.L_113 - .L_112)
.L_112:
        /*002c*/ 	.word	0x00000000
        /*0030*/ 	.short	0x0003
        /*0032*/ 	.short	0x0018
        /*0034*/ 	.byte	0x00, 0xf5, 0x21, 0x00


	//----- nvinfo : EIATTR_KPARAM_INFO
	.align		4
.L_113:
        /*0038*/ 	.byte	0x04, 0x17
        /*003a*/ 	.short	(.L_115 - .L_114)
.L_114:
        /*003c*/ 	.word	0x00000000
        /*0040*/ 	.short	0x0002
        /*0042*/ 	.short	0x0010
        /*0044*/ 	.byte	0x00, 0xf5, 0x21, 0x00


	//----- nvinfo : EIATTR_KPARAM_INFO
	.align		4
.L_115:
        /*0048*/ 	.byte	0x04, 0x17
        /*004a*/ 	.short	(.L_117 - .L_116)
.L_116:
        /*004c*/ 	.word	0x00000000
        /*0050*/ 	.short	0x0001
        /*0052*/ 	.short	0x0008
        /*0054*/ 	.byte	0x00, 0xf5, 0x21, 0x00


	//----- nvinfo : EIATTR_KPARAM_INFO
	.align		4
.L_117:
        /*0058*/ 	.byte	0x04, 0x17
        /*005a*/ 	.short	(.L_119 - .L_118)
.L_118:
        /*005c*/ 	.word	0x00000000
        /*0060*/ 	.short	0x0000
        /*0062*/ 	.short	0x0000
        /*0064*/ 	.byte	0x00, 0xf0, 0x11, 0x00


	//----- nvinfo : EIATTR_SPARSE_MMA_MASK
	.align		4
.L_119:
        /*0068*/ 	.byte	0x03, 0x50
        /*006a*/ 	.short	0x0000


	//----- nvinfo : EIATTR_MAXREG_COUNT
	.align		4
        /*006c*/ 	.byte	0x03, 0x1b
        /*006e*/ 	.short	0x00ff


	//----- nvinfo : EIATTR_MERCURY_ISA_VERSION
	.align		4
        /*0070*/ 	.byte	0x03, 0x5f
        /*0072*/ 	.short	0x0101


	//----- nvinfo : EIATTR_VRC_CTA_INIT_COUNT
	.align		4
        /*0074*/ 	.byte	0x02, 0x4a
	.zero		1
	.zero		1


	//----- nvinfo : EIATTR_EXIT_INSTR_OFFSETS
	.align		4
        /*0078*/ 	.byte	0x04, 0x1c
        /*007a*/ 	.short	(.L_121 - .L_120)


	//   ....[0]....
.L_120:
        /*007c*/ 	.word	0x00000070


	//   ....[1]....
        /*0080*/ 	.word	0x00000e50


	//----- nvinfo : EIATTR_CRS_STACK_SIZE
	.align		4
.L_121:
        /*0084*/ 	.byte	0x04, 0x1e
        /*0086*/ 	.short	(.L_123 - .L_122)
.L_122:
        /*0088*/ 	.word	0x00000000


	//----- nvinfo : EIATTR_CBANK_PARAM_SIZE
	.align		4
.L_123:
        /*008c*/ 	.byte	0x03, 0x19
        /*008e*/ 	.short	0x0030


	//----- nvinfo : EIATTR_PARAM_CBANK
	.align		4
        /*0090*/ 	.byte	0x04, 0x0a
        /*0092*/ 	.short	(.L_125 - .L_124)
	.align		4
.L_124:
        /*0094*/ 	.word	index@(.nv.constant0.spRMult)
        /*0098*/ 	.short	0x0380
        /*009a*/ 	.short	0x0030


	//----- nvinfo : EIATTR_SW_WAR
	.align		4
.L_125:
        /*009c*/ 	.byte	0x04, 0x36
        /*009e*/ 	.short	(.L_127 - .L_126)
.L_126:
        /*00a0*/ 	.word	0x00000008
.L_127:


//--------------------- .nv.callgraph             --------------------------
	.section	.nv.callgraph,"",@"SHT_CUDA_CALLGRAPH"
	.align	4
	.sectionentsize	8
	.align		4
        /*0000*/ 	.word	0x00000000
	.align		4
        /*0004*/ 	.word	0xffffffff
	.align		4
        /*0008*/ 	.word	0x00000000
	.align		4
        /*000c*/ 	.word	0xfffffffe
	.align		4
        /*0010*/ 	.word	0x00000000
	.align		4
        /*0014*/ 	.word	0xfffffffd
	.align		4
        /*0018*/ 	.word	0x00000000
	.align		4
        /*001c*/ 	.word	0xfffffffc


//--------------------- .text.dotProduct          --------------------------
	.section	.text.dotProduct,"ax",@progbits
	.align	128
        .global         dotProduct
        .type           dotProduct,@function
        .size           dotProduct,(.L_x_27 - dotProduct)
        .other          dotProduct,@"STO_CUDA_ENTRY STV_DEFAULT"
dotProduct:
.text.dotProduct:
[----:B------:R-:W-:Y:S01]  /*0000*/  LDC R1, c[0x0][0x37c] ;  /* 0x0000df00ff017b82 */ /* 0x000fe20000000800 */
[----:B------:R-:W0:Y:S07]  /*0010*/  S2R R9, SR_TID.X ;  /* 0x0000000000097919 */ /* 0x000e2e0000002100 */
[----:B------:R-:W0:Y:S01]  /*0020*/  S2UR UR4, SR_CTAID.X ;  /* 0x00000000000479c3 */ /* 0x000e220000002500 */
[----:B------:R-:W1:Y:S01]  /*0030*/  LDCU UR5, c[0x0][0x380] ;  /* 0x00007000ff0577ac */ /* 0x000e620008000800 */
[----:B------:R-:W2:Y:S06]  /*0040*/  LDCU.64 UR6, c[0x0][0x358] ;  /* 0x00006b00ff0677ac */ /* 0x000eac0008000a00 */
[----:B------:R-:W0:Y:S02]  /*0050*/  LDC R6, c[0x0][0x360] ;  /* 0x0000d800ff067b82 */ /* 0x000e240000000800 */
[----:B0-----:R-:W-:-:S05]  /*0060*/  IMAD R7, R6, UR4, R9 ;  /* 0x0000000406077c24 */ /* 0x001fca000f8e0209 */
[----:B-1----:R-:W-:-:S13]  /*0070*/  ISETP.GE.U32.AND P1, PT, R7, UR5, PT ;  /* 0x0000000507007c0c */ /* 0x002fda000bf26070 */
[----:B------:R-:W0:Y:S08]  /*0080*/  @!P1 LDC.64 R2, c[0x0][0x388] ;  /* 0x0000e200ff029b82 */ /* 0x000e300000000a00 */
[----:B------:R-:W1:Y:S01]  /*0090*/  @!P1 LDC.64 R4, c[0x0][0x390] ;  /* 0x0000e400ff049b82 */ /* 0x000e620000000a00 */
[----:B0-----:R-:W-:-:S06]  /*00a0*/  @!P1 IMAD.WIDE.U32 R2, R7, 0x4, R2 ;  /* 0x0000000407029825 */ /* 0x001fcc00078e0002 */
[----:B--2---:R-:W2:Y:S01]  /*00b0*/  @!P1 LDG.E R2, desc[UR6][R2.64] ;  /* 0x0000000602029981 */ /* 0x004ea2000c1e1900 */
[----:B-1----:R-:W-:-:S06]  /*00c0*/  @!P1 IMAD.WIDE.U32 R4, R7, 0x4, R4 ;  /* 0x0000000407049825 */ /* 0x002fcc00078e0004 */
[----:B------:R-:W2:Y:S01]  /*00d0*/  @!P1 LDG.E R5, desc[UR6][R4.64] ;  /* 0x0000000604059981 */ /* 0x000ea2000c1e1900 */
[----:B------:R-:W0:Y:S01]  /*00e0*/  S2UR UR5, SR_CgaCtaId ;  /* 0x00000000000579c3 */ /* 0x000e220000008800 */
[----:B------:R-:W-:Y:S01]  /*00f0*/  UMOV UR4, 0x400 ;  /* 0x0000040000047882 */ /* 0x000fe20000000000 */
[----:B------:R-:W-:Y:S02]  /*0100*/  ISETP.GE.U32.AND P2, PT, R6, 0x2, PT ;  /* 0x000000020600780c */ /* 0x000fe40003f46070 */
[----:B------:R-:W-:Y:S01]  /*0110*/  ISETP.NE.AND P0, PT, R9, RZ, PT ;  /* 0x000000ff0900720c */ /* 0x000fe20003f05270 */
[----:B0-----:R-:W-:-:S06]  /*0120*/  ULEA UR4, UR5, UR4, 0x18 ;  /* 0x0000000405047291 */ /* 0x001fcc000f8ec0ff */
[----:B------:R-:W-:Y:S01]  /*0130*/  LEA R0, R9, UR4, 0x2 ;  /* 0x0000000409007c11 */ /* 0x000fe2000f8e10ff */
[----:B--2---:R-:W-:-:S05]  /*0140*/  @!P1 FMUL R7, R2, R5 ;  /* 0x0000000502079220 */ /* 0x004fca0000400000 */
[----:B------:R0:W-:Y:S04]  /*0150*/  @!P1 STS [R0], R7 ;  /* 0x0000000700009388 */ /* 0x0001e80000000800 */
[----:B------:R0:W-:Y:S01]  /*0160*/  @P1 STS [R0], RZ ;  /* 0x000000ff00001388 */ /* 0x0001e20000000800 */
[----:B------:R-:W-:Y:S06]  /*0170*/  BAR.SYNC.DEFER_BLOCKING 0x0 ;  /* 0x0000000000007b1d */ /* 0x000fec0000010000 */
[----:B------:R-:W-:Y:S05]  /*0180*/  @!P2 BRA `(.L_x_0) ;  /* 0x00000000002ca947 */ /* 0x000fea0003800000 */
.L_x_1:
[----:B------:R-:W-:-:S04]  /*0190*/  SHF.R.U32.HI R4, RZ, 0x1, R6 ;  /* 0x00000001ff047819 */ /* 0x000fc80000011606 */
[----:B------:R-:W-:-:S13]  /*01a0*/  ISETP.GE.U32.AND P1, PT, R9, R4, PT ;  /* 0x000000040900720c */ /* 0x000fda0003f26070 */
[----:B------:R-:W-:Y:S01]  /*01b0*/  @!P1 IMAD R2, R4, 0x4, R0 ;  /* 0x0000000404029824 */ /* 0x000fe200078e0200 */
[----:B------:R-:W-:Y:S05]  /*01c0*/  @!P1 LDS R3, [R0] ;  /* 0x0000000000039984 */ /* 0x000fea0000000800 */
[----:B------:R-:W1:Y:S02]  /*01d0*/  @!P1 LDS R2, [R2] ;  /* 0x0000000002029984 */ /* 0x000e640000000800 */
[----:B-1----:R-:W-:-:S05]  /*01e0*/  @!P1 FADD R3, R2, R3 ;  /* 0x0000000302039221 */ /* 0x002fca0000000000 */
[----:B------:R1:W-:Y:S01]  /*01f0*/  @!P1 STS [R0], R3 ;  /* 0x0000000300009388 */ /* 0x0003e20000000800 */
[----:B------:R-:W-:Y:S01]  /*0200*/  BAR.SYNC.DEFER_BLOCKING 0x0 ;  /* 0x0000000000007b1d */ /* 0x000fe20000010000 */
[----:B------:R-:W-:Y:S01]  /*0210*/  ISETP.GT.U32.AND P1, PT, R6, 0x3, PT ;  /* 0x000000030600780c */ /* 0x000fe20003f24070 */
[----:B------:R-:W-:-:S12]  /*0220*/  IMAD.MOV.U32 R6, RZ, RZ, R4 ;  /* 0x000000ffff067224 */ /* 0x000fd800078e0004 */
[----:B-1----:R-:W-:Y:S05]  /*0230*/  @P1 BRA `(.L_x_1) ;  /* 0xfffffffc00d41947 */ /* 0x002fea000383ffff */
.L_x_0:
[----:B------:R-:W-:Y:S05]  /*0240*/  @P0 EXIT ;  /* 0x000000000000094d */ /* 0x000fea0003800000 */
[----:B------:R-:W1:Y:S01]  /*0250*/  S2UR UR5, SR_CgaCtaId ;  /* 0x00000000000579c3 */ /* 0x000e620000008800 */
[----:B------:R-:W-:-:S07]  /*0260*/  UMOV UR4, 0x400 ;  /* 0x0000040000047882 */ /* 0x000fce0000000000 */
[----:B------:R-:W2:Y:S01]  /*0270*/  LDC.64 R2, c[0x0][0x398] ;  /* 0x0000e600ff027b82 */ /* 0x000ea20000000a00 */
[----:B-1----:R-:W-:-:S09]  /*0280*/  ULEA UR4, UR5, UR4, 0x18 ;  /* 0x0000000405047291 */ /* 0x002fd2000f8ec0ff */
[----:B------:R-:W2:Y:S04]  /*0290*/  LDS R5, [UR4] ;  /* 0x00000004ff057984 */ /* 0x000ea80008000800 */
[----:B--2---:R-:W-:Y:S01]  /*02a0*/  REDG.E.ADD.F32.FTZ.RN.STRONG.GPU desc[UR6][R2.64], R5 ;  /* 0x00000005020079a6 */ /* 0x004fe2000c12f306 */
[----:B------:R-:W-:Y:S05]  /*02b0*/  EXIT ;  /* 0x000000000000794d */ /* 0x000fea0003800000 */
.L_x_2:
[----:B------:R-:W-:-:S00]  /*02c0*/  BRA `(.L_x_2) ;  /* 0xfffffffc00fc7947 */ /* 0x000fc0000383ffff */
[----:B------:R-:W-:-:S00]  /*02d0*/  NOP ;  /* 0x0000000000007918 */ /* 0x000fc00000000000 */
        /* <DEDUP_REMOVED lines=10> */
.L_x_27:


//--------------------- .text.saxpby              --------------------------
	.section	.text.saxpby,"ax",@progbits
	.align	128
        .global         saxpby
        .type           saxpby,@function
        .size           saxpby,(.L_x_28 - saxpby)
        .other          saxpby,@"STO_CUDA_ENTRY STV_DEFAULT"
saxpby:
.text.saxpby:
[----:B------:R-:W-:Y:S01]  /*0000*/  LDC R1, c[0x0][0x37c] ;  /* 0x0000df00ff017b82 */ /* 0x000fe20000000800 */
[----:B------:R-:W0:Y:S07]  /*0010*/  S2R R0, SR_TID.X ;  /* 0x0000000000007919 */ /* 0x000e2e0000002100 */
[----:B------:R-:W0:Y:S01]  /*0020*/  S2UR UR4, SR_CTAID.X ;  /* 0x00000000000479c3 */ /* 0x000e220000002500 */
[----:B------:R-:W1:Y:S07]  /*0030*/  LDCU UR5, c[0x0][0x380] ;  /* 0x00007000ff0577ac */ /* 0x000e6e0008000800 */
[----:B------:R-:W0:Y:S02]  /*0040*/  LDC R9, c[0x0][0x360] ;  /* 0x0000d800ff097b82 */ /* 0x000e240000000800 */
[----:B0-----:R-:W-:-:S05]  /*0050*/  IMAD R9, R9, UR4, R0 ;  /* 0x0000000409097c24 */ /* 0x001fca000f8e0200 */
[----:B-1----:R-:W-:-:S13]  /*0060*/  ISETP.GE.U32.AND P0, PT, R9, UR5, PT ;  /* 0x0000000509007c0c */ /* 0x002fda000bf06070 */
[----:B------:R-:W-:Y:S05]  /*0070*/  @P0 EXIT ;  /* 0x000000000000094d */ /* 0x000fea0003800000 */
[----:B------:R-:W0:Y:S01]  /*0080*/  LDC.64 R4, c[0x0][0x398] ;  /* 0x0000e600ff047b82 */ /* 0x000e220000000a00 */
[----:B------:R-:W1:Y:S01]  /*0090*/  LDCU.64 UR4, c[0x0][0x358] ;  /* 0x00006b00ff0477ac */ /* 0x000e620008000a00 */
[----:B------:R-:W2:Y:S06]  /*00a0*/  LDCU UR6, c[0x0][0x388] ;  /* 0x00007100ff0677ac */ /* 0x000eac0008000800 */
[----:B------:R-:W3:Y:S01]  /*00b0*/  LDC.64 R2, c[0x0][0x390] ;  /* 0x0000e400ff027b82 */ /* 0x000ee20000000a00 */
[----:B------:R-:W4:Y:S07]  /*00c0*/  LDCU UR7, c[0x0][0x384] ;  /* 0x00007080ff0777ac */ /* 0x000f2e0008000800 */
[----:B------:R-:W5:Y:S01]  /*00d0*/  LDC.64 R6, c[0x0][0x3a0] ;  /* 0x0000e800ff067b82 */ /* 0x000f620000000a00 */
[----:B0-----:R-:W-:-:S06]  /*00e0*/  IMAD.WIDE.U32 R4, R9, 0x4, R4 ;  /* 0x0000000409047825 */ /* 0x001fcc00078e0004 */
[----:B-1----:R-:W2:Y:S01]  /*00f0*/  LDG.E R4, desc[UR4][R4.64] ;  /* 0x0000000404047981 */ /* 0x002ea2000c1e1900 */
[----:B---3--:R-:W-:-:S06]  /*0100*/  IMAD.WIDE.U32 R2, R9, 0x4, R2 ;  /* 0x0000000409027825 */ /* 0x008fcc00078e0002 */
[----:B------:R-:W4:Y:S01]  /*0110*/  LDG.E R2, desc[UR4][R2.64] ;  /* 0x0000000402027981 */ /* 0x000f22000c1e1900 */
[----:B-----5:R-:W-:-:S04]  /*0120*/  IMAD.WIDE.U32 R6, R9, 0x4, R6 ;  /* 0x0000000409067825 */ /* 0x020fc800078e0006 */
[----:B--2---:R-:W-:-:S04]  /*0130*/  FMUL R11, R4, UR6 ;  /* 0x00000006040b7c20 */ /* 0x004fc80008400000 */
[----:B----4-:R-:W-:-:S05]  /*0140*/  FFMA R11, R2, UR7, R11 ;  /* 0x00000007020b7c23 */ /* 0x010fca000800000b */
[----:B------:R-:W-:Y:S01]  /*0150*/  STG.E desc[UR4][R6.64], R11 ;  /* 0x0000000b06007986 */ /* 0x000fe2000c101904 */
[----:B------:R-:W-:Y:S05]  /*0160*/  EXIT ;  /* 0x000000000000794d */ /* 0x000fea0003800000 */
.L_x_3:
        /* <DEDUP_REMOVED lines=9> */
.L_x_28:


//--------------------- .text.saxpy               --------------------------
	.section	.text.saxpy,"ax",@progbits
	.align	128
        .global         saxpy
        .type           saxpy,@function
        .size           saxpy,(.L_x_29 - saxpy)
        .other          saxpy,@"STO_CUDA_ENTRY STV_DEFAULT"
saxpy:
.text.saxpy:
        /* <DEDUP_REMOVED lines=12> */
[----:B0-----:R-:W-:-:S06]  /*00c0*/  IMAD.WIDE.U32 R2, R7, 0x4, R2 ;  /* 0x0000000407027825 */ /* 0x001fcc00078e0002 */
[----:B-1----:R-:W2:Y:S01]  /*00d0*/  LDG.E R2, desc[UR4][R2.64] ;  /* 0x0000000402027981 */ /* 0x002ea2000c1e1900 */
[----:B---3--:R-:W-:-:S05]  /*00e0*/  IMAD.WIDE.U32 R4, R7, 0x4, R4 ;  /* 0x0000000407047825 */ /* 0x008fca00078e0004 */
[----:B------:R-:W2:Y:S02]  /*00f0*/  LDG.E R7, desc[UR4][R4.64] ;  /* 0x0000000404077981 */ /* 0x000ea4000c1e1900 */
[----:B--2---:R-:W-:-:S05]  /*0100*/  FFMA R7, R2, UR6, R7 ;  /* 0x0000000602077c23 */ /* 0x004fca0008000007 */
[----:B------:R-:W-:Y:S01]  /*0110*/  STG.E desc[UR4][R4.64], R7 ;  /* 0x0000000704007986 */ /* 0x000fe2000c101904 */
[----:B------:R-:W-:Y:S05]  /*0120*/  EXIT ;  /* 0x000000000000794d */ /* 0x000fea0003800000 */
.L_x_4:
        /* <DEDUP_REMOVED lines=13> */
.L_x_29:


//--------------------- .text.spRMultSub          --------------------------
	.section	.text.spRMultSub,"ax",@progbits
	.align	128
        .global         spRMultSub
        .type           spRMultSub,@function
        .size           spRMultSub,(.L_x_30 - spRMultSub)
        .other          spRMultSub,@"STO_CUDA_ENTRY STV_DEFAULT"
spRMultSub:
.text.spRMultSub:
        /* <DEDUP_REMOVED lines=10> */
[----:B0-----:R-:W-:-:S05]  /*00a0*/  IMAD.WIDE.U32 R2, R0, 0x4, R2 ;  /* 0x0000000400027825 */ /* 0x001fca00078e0002 */
[----:B-1----:R-:W2:Y:S04]  /*00b0*/  LDG.E R4, desc[UR4][R2.64] ;  /* 0x0000000402047981 */ /* 0x002ea8000c1e1900 */
[----:B------:R-:W2:Y:S01]  /*00c0*/  LDG.E R8, desc[UR4][R2.64+0x4] ;  /* 0x0000040402087981 */ /* 0x000ea2000c1e1900 */
[----:B------:R-:W-:Y:S01]  /*00d0*/  BSSY.RECONVERGENT B0, `(.L_x_5) ;  /* 0x00000d4000007945 */ /* 0x000fe20003800200 */
[----:B------:R-:W-:Y:S01]  /*00e0*/  HFMA2 R6, -RZ, RZ, 0, 0 ;  /* 0x00000000ff067431 */ /* 0x000fe200000001ff */
[----:B--2---:R-:W-:-:S13]  /*00f0*/  ISETP.GE.AND P0, PT, R4, R8, PT ;  /* 0x000000080400720c */ /* 0x004fda0003f06270 */
[----:B------:R-:W-:Y:S05]  /*0100*/  @P0 BRA `(.L_x_6) ;  /* 0x0000000c00400947 */ /* 0x000fea0003800000 */
[----:B------:R-:W-:Y:S01]  /*0110*/  MOV R3, R4 ;  /* 0x0000000400037202 */ /* 0x000fe20000000f00 */
[----:B------:R-:W-:Y:S01]  /*0120*/  BSSY.RECONVERGENT B1, `(.L_x_7) ;  /* 0x0000068000017945 */ /* 0x000fe20003800200 */
[----:B------:R-:W-:Y:S02]  /*0130*/  MOV R6, RZ ;  /* 0x000000ff00067202 */ /* 0x000fe40000000f00 */
[CC--:B------:R-:W-:Y:S02]  /*0140*/  IADD3 R4, PT, PT, R8.reuse, -R3.reuse, RZ ;  /* 0x8000000308047210 */ /* 0x0c0fe40007ffe0ff */
[----:B------:R-:W-:Y:S02]  /*0150*/  IADD3 R8, PT, PT, -R8, R3, RZ ;  /* 0x0000000308087210 */ /* 0x000fe40007ffe1ff */
[----:B------:R-:W-:Y:S02]  /*0160*/  LOP3.LUT R5, R4, 0xf, RZ, 0xc0, !PT ;  /* 0x0000000f04057812 */ /* 0x000fe400078ec0ff */
[----:B------:R-:W-:-:S02]  /*0170*/  ISETP.GT.U32.AND P1, PT, R8, -0x10, PT ;  /* 0xfffffff00800780c */ /* 0x000fc40003f24070 */
[----:B------:R-:W-:-:S11]  /*0180*/  ISETP.NE.AND P0, PT, R5, RZ, PT ;  /* 0x000000ff0500720c */ /* 0x000fd60003f05270 */
[----:B------:R-:W-:Y:S05]  /*0190*/  @P1 BRA `(.L_x_8) ;  /* 0x0000000400801947 */ /* 0x000fea0003800000 */
[----:B------:R-:W0:Y:S01]  /*01a0*/  LDC.64 R12, c[0x0][0x390] ;  /* 0x0000e400ff0c7b82 */ /* 0x000e220000000a00 */
[----:B------:R-:W-:Y:S02]  /*01b0*/  LOP3.LUT R2, R4, 0xfffffff0, RZ, 0xc0, !PT ;  /* 0xfffffff004027812 */ /* 0x000fe400078ec0ff */
[----:B------:R-:W-:Y:S02]  /*01c0*/  MOV R6, RZ ;  /* 0x000000ff00067202 */ /* 0x000fe40000000f00 */
[----:B------:R-:W-:-:S03]  /*01d0*/  IADD3 R2, PT, PT, -R2, RZ, RZ ;  /* 0x000000ff02027210 */ /* 0x000fc60007ffe1ff */
[----:B------:R-:W1:Y:S01]  /*01e0*/  LDC.64 R14, c[0x0][0x398] ;  /* 0x0000e600ff0e7b82 */ /* 0x000e620000000a00 */
[----:B0-----:R-:W-:-:S04]  /*01f0*/  IADD3 R12, P1, PT, R12, 0x20, RZ ;  /* 0x000000200c0c7810 */ /* 0x001fc80007f3e0ff */
[----:B------:R-:W-:Y:S02]  /*0200*/  IADD3.X R13, PT, PT, RZ, R13, RZ, P1, !PT ;  /* 0x0000000dff0d7210 */ /* 0x000fe40000ffe4ff */
[----:B-1----:R-:W-:-:S04]  /*0210*/  IADD3 R14, P2, PT, R14, 0x20, RZ ;  /* 0x000000200e0e7810 */ /* 0x002fc80007f5e0ff */
[----:B------:R-:W-:-:S09]  /*0220*/  IADD3.X R15, PT, PT, RZ, R15, RZ, P2, !PT ;  /* 0x0000000fff0f7210 */ /* 0x000fd200017fe4ff */
.L_x_9:
[C---:B------:R-:W-:Y:S01]  /*0230*/  IMAD.WIDE R20, R3.reuse, 0x4, R12 ;  /* 0x0000000403147825 */ /* 0x040fe200078e020c */
[----:B------:R-:W0:Y:S04]  /*0240*/  LDC.64 R16, c[0x0][0x3a8] ;  /* 0x0000ea00ff107b82 */ /* 0x000e280000000a00 */
[----:B------:R-:W0:Y:S04]  /*0250*/  LDG.E R11, desc[UR4][R20.64+-0x20] ;  /* 0xffffe004140b7981 */ /* 0x000e28000c1e1900 */
[----:B------:R-:W2:Y:S04]  /*0260*/  LDG.E R23, desc[UR4][R20.64+-0x1c] ;  /* 0xffffe40414177981 */ /* 0x000ea8000c1e1900 */
[----:B------:R-:W3:Y:S01]  /*0270*/  LDG.E R9, desc[UR4][R20.64+-0x18] ;  /* 0xffffe80414097981 */ /* 0x000ee2000c1e1900 */
[----:B------:R-:W-:-:S03]  /*0280*/  IMAD.WIDE R26, R3, 0x4, R14 ;  /* 0x00000004031a7825 */ /* 0x000fc600078e020e */
[----:B------:R-:W4:Y:S04]  /*0290*/  LDG.E R25, desc[UR4][R20.64+-0x14] ;  /* 0xffffec0414197981 */ /* 0x000f28000c1e1900 */
[----:B------:R-:W5:Y:S04]  /*02a0*/  LDG.E R19, desc[UR4][R26.64+-0x20] ;  /* 0xffffe0041a137981 */ /* 0x000f68000c1e1900 */
[----:B------:R-:W5:Y:S04]  /*02b0*/  LDG.E R18, desc[UR4][R26.64+-0x1c] ;  /* 0xffffe4041a127981 */ /* 0x000f68000c1e1900 */
[----:B------:R-:W5:Y:S01]  /*02c0*/  LDG.E R29, desc[UR4][R20.64+-0x10] ;  /* 0xfffff004141d7981 */ /* 0x000f62000c1e1900 */
[----:B0-----:R-:W-:-:S06]  /*02d0*/  IMAD.WIDE R10, R11, 0x4, R16 ;  /* 0x000000040b0a7825 */ /* 0x001fcc00078e0210 */
[----:B------:R-:W5:Y:S01]  /*02e0*/  LDG.E R10, desc[UR4][R10.64] ;  /* 0x000000040a0a7981 */ /* 0x000f62000c1e1900 */
[----:B--2---:R-:W-:-:S05]  /*02f0*/  IMAD.WIDE R22, R23, 0x4, R16 ;  /* 0x0000000417167825 */ /* 0x004fca00078e0210 */
[----:B------:R-:W2:Y:S01]  /*0300*/  LDG.E R7, desc[UR4][R22.64] ;  /* 0x0000000416077981 */ /* 0x000ea2000c1e1900 */
[----:B---3--:R-:W-:-:S03]  /*0310*/  IMAD.WIDE R8, R9, 0x4, R16 ;  /* 0x0000000409087825 */ /* 0x008fc600078e0210 */
[----:B------:R-:W3:Y:S01]  /*0320*/  LDG.E R11, desc[UR4][R26.64+-0x18] ;  /* 0xffffe8041a0b7981 */ /* 0x000ee2000c1e1900 */
[----:B----4-:R-:W-:-:S03]  /*0330*/  IMAD.WIDE R24, R25, 0x4, R16 ;  /* 0x0000000419187825 */ /* 0x010fc600078e0210 */
[----:B------:R-:W3:Y:S04]  /*0340*/  LDG.E R8, desc[UR4][R8.64] ;  /* 0x0000000408087981 */ /* 0x000ee8000c1e1900 */
[----:B------:R-:W4:Y:S04]  /*0350*/  LDG.E R23, desc[UR4][R20.64+-0xc] ;  /* 0xfffff40414177981 */ /* 0x000f28000c1e1900 */
[----:B------:R-:W4:Y:S01]  /*0360*/  LDG.E R9, desc[UR4][R20.64+-0x8] ;  /* 0xfffff80414097981 */ /* 0x000f22000c1e1900 */
[----:B-----5:R-:W-:-:S03]  /*0370*/  FFMA R28, R19, R10, R6 ;  /* 0x0000000a131c7223 */ /* 0x020fc60000000006 */
[----:B------:R-:W5:Y:S04]  /*0380*/  LDG.E R6, desc[UR4][R24.64] ;  /* 0x0000000418067981 */ /* 0x000f68000c1e1900 */
[----:B------:R-:W5:Y:S01]  /*0390*/  LDG.E R19, desc[UR4][R26.64+-0x14] ;  /* 0xffffec041a137981 */ /* 0x000f62000c1e1900 */
[----:B--2---:R-:W-:Y:S01]  /*03a0*/  FFMA R22, R18, R7, R28 ;  /* 0x0000000712167223 */ /* 0x004fe2000000001c */
[----:B------:R-:W-:Y:S02]  /*03b0*/  IMAD.WIDE R28, R29, 0x4, R16 ;  /* 0x000000041d1c7825 */ /* 0x000fe400078e0210 */
[----:B------:R-:W2:Y:S04]  /*03c0*/  LDG.E R10, desc[UR4][R20.64+-0x4] ;  /* 0xfffffc04140a7981 */ /* 0x000ea8000c1e1900 */
[----:B------:R-:W2:Y:S04]  /*03d0*/  LDG.E R29, desc[UR4][R28.64] ;  /* 0x000000041c1d7981 */ /* 0x000ea8000c1e1900 */
[----:B------:R-:W2:Y:S04]  /*03e0*/  LDG.E R18, desc[UR4][R26.64+-0x10] ;  /* 0xfffff0041a127981 */ /* 0x000ea8000c1e1900 */
[----:B------:R-:W2:Y:S01]  /*03f0*/  LDG.E R7, desc[UR4][R20.64] ;  /* 0x0000000414077981 */ /* 0x000ea2000c1e1900 */
[----:B---3--:R-:W-:Y:S01]  /*0400*/  FFMA R8, R11, R8, R22 ;  /* 0x000000080b087223 */ /* 0x008fe20000000016 */
[----:B----4-:R-:W-:-:S02]  /*0410*/  IMAD.WIDE R22, R23, 0x4, R16 ;  /* 0x0000000417167825 */ /* 0x010fc400078e0210 */
[----:B------:R-:W3:Y:S04]  /*0420*/  LDG.E R11, desc[UR4][R20.64+0x4] ;  /* 0x00000404140b7981 */ /* 0x000ee8000c1e1900 */
[----:B------:R-:W4:Y:S04]  /*0430*/  LDG.E R23, desc[UR4][R22.64] ;  /* 0x0000000416177981 */ /* 0x000f28000c1e1900 */
[----:B------:R-:W4:Y:S04]  /*0440*/  LDG.E R25, desc[UR4][R26.64+-0xc] ;  /* 0xfffff4041a197981 */ /* 0x000f28000c1e1900 */
[----:B------:R-:W4:Y:S04]  /*0450*/  LDG.E R28, desc[UR4][R26.64+-0x8] ;  /* 0xfffff8041a1c7981 */ /* 0x000f28000c1e1900 */
[----:B------:R-:W4:Y:S04]  /*0460*/  LDG.E R22, desc[UR4][R20.64+0x8] ;  /* 0x0000080414167981 */ /* 0x000f28000c1e1900 */
[----:B------:R-:W4:Y:S01]  /*0470*/  LDG.E R24, desc[UR4][R26.64+0x4] ;  /* 0x000004041a187981 */ /* 0x000f22000c1e1900 */
[----:B-----5:R-:W-:Y:S01]  /*0480*/  FFMA R6, R19, R6, R8 ;  /* 0x0000000613067223 */ /* 0x020fe20000000008 */
[----:B------:R-:W-:-:S05]  /*0490*/  IMAD.WIDE R8, R9, 0x4, R16 ;  /* 0x0000000409087825 */ /* 0x000fca00078e0210 */
[----:B------:R0:W5:Y:S01]  /*04a0*/  LDG.E R19, desc[UR4][R8.64] ;  /* 0x0000000408137981 */ /* 0x000162000c1e1900 */
[----:B--2---:R-:W-:-:S03]  /*04b0*/  FFMA R18, R18, R29, R6 ;  /* 0x0000001d12127223 */ /* 0x004fc60000000006 */
[----:B------:R-:W2:Y:S01]  /*04c0*/  LDG.E R29, desc[UR4][R20.64+0x1c] ;  /* 0x00001c04141d7981 */ /* 0x000ea2000c1e1900 */
[----:B0-----:R-:W-:-:S04]  /*04d0*/  IMAD.WIDE R8, R10, 0x4, R16 ;  /* 0x000000040a087825 */ /* 0x001fc800078e0210 */
[--C-:B------:R-:W-:Y:S02]  /*04e0*/  IMAD.WIDE R6, R7, 0x4, R16.reuse ;  /* 0x0000000407067825 */ /* 0x100fe400078e0210 */
[----:B------:R-:W2:Y:S02]  /*04f0*/  LDG.E R8, desc[UR4][R8.64] ;  /* 0x0000000408087981 */ /* 0x000ea4000c1e1900 */
[----:B---3--:R-:W-:Y:S02]  /*0500*/  IMAD.WIDE R10, R11, 0x4, R16 ;  /* 0x000000040b0a7825 */ /* 0x008fe400078e0210 */
[----:B------:R-:W3:Y:S02]  /*0510*/  LDG.E R6, desc[UR4][R6.64] ;  /* 0x0000000406067981 */ /* 0x000ee4000c1e1900 */
[----:B----4-:R-:W-:Y:S02]  /*0520*/  FFMA R23, R25, R23, R18 ;  /* 0x0000001719177223 */ /* 0x010fe40000000012 */
[----:B------:R-:W4:Y:S04]  /*0530*/  LDG.E R10, desc[UR4][R10.64] ;  /* 0x000000040a0a7981 */ /* 0x000f28000c1e1900 */
[----:B------:R-:W2:Y:S04]  /*0540*/  LDG.E R9, desc[UR4][R26.64+-0x4] ;  /* 0xfffffc041a097981 */ /* 0x000ea8000c1e1900 */
[----:B------:R-:W3:Y:S04]  /*0550*/  LDG.E R7, desc[UR4][R26.64] ;  /* 0x000000041a077981 */ /* 0x000ee8000c1e1900 */
[----:B------:R-:W4:Y:S04]  /*0560*/  LDG.E R18, desc[UR4][R20.64+0xc] ;  /* 0x00000c0414127981 */ /* 0x000f28000c1e1900 */
[----:B------:R-:W4:Y:S04]  /*0570*/  LDG.E R25, desc[UR4][R20.64+0x14] ;  /* 0x0000140414197981 */ /* 0x000f28000c1e1900 */
[----:B------:R-:W4:Y:S01]  /*0580*/  LDG.E R11, desc[UR4][R26.64+0x18] ;  /* 0x000018041a0b7981 */ /* 0x000f22000c1e1900 */
[----:B-----5:R-:W-:-:S03]  /*0590*/  FFMA R28, R28, R19, R23 ;  /* 0x000000131c1c7223 */ /* 0x020fc60000000017 */
[----:B------:R-:W5:Y:S04]  /*05a0*/  LDG.E R23, desc[UR4][R20.64+0x10] ;  /* 0x0000100414177981 */ /* 0x000f68000c1e1900 */
[----:B------:R0:W5:Y:S02]  /*05b0*/  LDG.E R19, desc[UR4][R20.64+0x18] ;  /* 0x0000180414137981 */ /* 0x000164000c1e1900 */
[----:B0-----:R-:W-:-:S04]  /*05c0*/  IMAD.WIDE R20, R22, 0x4, R16 ;  /* 0x0000000416147825 */ /* 0x001fc800078e0210 */
[----:B--2---:R-:W-:Y:S02]  /*05d0*/  FFMA R8, R9, R8, R28 ;  /* 0x0000000809087223 */ /* 0x004fe4000000001c */
[----:B------:R-:W2:Y:S02]  /*05e0*/  LDG.E R9, desc[UR4][R26.64+0x10] ;  /* 0x000010041a097981 */ /* 0x000ea4000c1e1900 */
[----:B---3--:R-:W-:Y:S02]  /*05f0*/  FFMA R7, R7, R6, R8 ;  /* 0x0000000607077223 */ /* 0x008fe40000000008 */
[----:B------:R-:W3:Y:S02]  /*0600*/  LDG.E R8, desc[UR4][R26.64+0xc] ;  /* 0x00000c041a087981 */ /* 0x000ee4000c1e1900 */
[----:B----4-:R-:W-:Y:S02]  /*0610*/  FFMA R6, R24, R10, R7 ;  /* 0x0000000a18067223 */ /* 0x010fe40000000007 */
[----:B------:R-:W4:Y:S04]  /*0620*/  LDG.E R7, desc[UR4][R26.64+0x8] ;  /* 0x000008041a077981 */ /* 0x000f28000c1e1900 */
[----:B------:R-:W2:Y:S04]  /*0630*/  LDG.E R10, desc[UR4][R26.64+0x14] ;  /* 0x000014041a0a7981 */ /* 0x000ea8000c1e1900 */
[----:B------:R-:W2:Y:S01]  /*0640*/  LDG.E R26, desc[UR4][R26.64+0x1c] ;  /* 0x00001c041a1a7981 */ /* 0x000ea2000c1e1900 */
[----:B------:R-:W-:-:S06]  /*0650*/  IMAD.WIDE R24, R25, 0x4, R16 ;  /* 0x0000000419187825 */ /* 0x000fcc00078e0210 */
[----:B------:R-:W2:Y:S04]  /*0660*/  LDG.E R25, desc[UR4][R24.64] ;  /* 0x0000000418197981 */ /* 0x000ea8000c1e1900 */
[----:B------:R0:W4:Y:S02]  /*0670*/  LDG.E R27, desc[UR4][R20.64] ;  /* 0x00000004141b7981 */ /* 0x000124000c1e1900 */
[----:B0-----:R-:W-:-:S06]  /*0680*/  IMAD.WIDE R20, R18, 0x4, R16 ;  /* 0x0000000412147825 */ /* 0x001fcc00078e0210 */
[----:B------:R-:W3:Y:S01]  /*0690*/  LDG.E R21, desc[UR4][R20.64] ;  /* 0x0000000414157981 */ /* 0x000ee2000c1e1900 */
[----:B-----5:R-:W-:-:S04]  /*06a0*/  IMAD.WIDE R22, R23, 0x4, R16 ;  /* 0x0000000417167825 */ /* 0x020fc800078e0210 */
[--C-:B------:R-:W-:Y:S02]  /*06b0*/  IMAD.WIDE R18, R19, 0x4, R16.reuse ;  /* 0x0000000413127825 */ /* 0x100fe400078e0210 */
[----:B------:R-:W2:Y:S02]  /*06c0*/  LDG.E R22, desc[UR4][R22.64] ;  /* 0x0000000416167981 */ /* 0x000ea4000c1e1900 */
[----:B------:R-:W-:Y:S02]  /*06d0*/  IMAD.WIDE R16, R29, 0x4, R16 ;  /* 0x000000041d107825 */ /* 0x000fe400078e0210 */
[----:B------:R-:W5:Y:S04]  /*06e0*/  LDG.E R18, desc[UR4][R18.64] ;  /* 0x0000000412127981 */ /* 0x000f68000c1e1900 */
[----:B------:R-:W5:Y:S01]  /*06f0*/  LDG.E R16, desc[UR4][R16.64] ;  /* 0x0000000410107981 */ /* 0x000f62000c1e1900 */
[----:B------:R-:W-:-:S04]  /*0700*/  IADD3 R2, PT, PT, R2, 0x10, RZ ;  /* 0x0000001002027810 */ /* 0x000fc80007ffe0ff */
[----:B------:R-:W-:Y:S02]  /*0710*/  ISETP.NE.AND P1, PT, R2, RZ, PT ;  /* 0x000000ff0200720c */ /* 0x000fe40003f25270 */
[----:B------:R-:W-:Y:S01]  /*0720*/  IADD3 R3, PT, PT, R3, 0x10, RZ ;  /* 0x0000001003037810 */ /* 0x000fe20007ffe0ff */
[----:B----4-:R-:W-:-:S04]  /*0730*/  FFMA R7, R7, R27, R6 ;  /* 0x0000001b07077223 */ /* 0x010fc80000000006 */
[----:B---3--:R-:W-:-:S04]  /*0740*/  FFMA R8, R8, R21, R7 ;  /* 0x0000001508087223 */ /* 0x008fc80000000007 */
[----:B--2---:R-:W-:-:S04]  /*0750*/  FFMA R9, R9, R22, R8 ;  /* 0x0000001609097223 */ /* 0x004fc80000000008 */
[----:B------:R-:W-:-:S04]  /*0760*/  FFMA R10, R10, R25, R9 ;  /* 0x000000190a0a7223 */ /* 0x000fc80000000009 */
[----:B-----5:R-:W-:-:S04]  /*0770*/  FFMA R11, R11, R18, R10 ;  /* 0x000000120b0b7223 */ /* 0x020fc8000000000a */
[----:B------:R-:W-:Y:S01]  /*0780*/  FFMA R6, R26, R16, R11 ;  /* 0x000000101a067223 */ /* 0x000fe2000000000b */
[----:B------:R-:W-:Y:S06]  /*0790*/  @P1 BRA `(.L_x_9) ;  /* 0xfffffff800a41947 */ /* 0x000fec000383ffff */
.L_x_8:
[----:B------:R-:W-:Y:S05]  /*07a0*/  BSYNC.RECONVERGENT B1 ;  /* 0x0000000000017941 */ /* 0x000fea0003800200 */
.L_x_7:
[----:B------:R-:W-:Y:S05]  /*07b0*/  @!P0 BRA `(.L_x_6) ;  /* 0x0000000400948947 */ /* 0x000fea0003800000 */
[----:B------:R-:W-:Y:S01]  /*07c0*/  ISETP.GE.U32.AND P0, PT, R5, 0x8, PT ;  /* 0x000000080500780c */ /* 0x000fe20003f06070 */
[----:B------:R-:W-:Y:S01]  /*07d0*/  BSSY.RECONVERGENT B1, `(.L_x_10) ;  /* 0x0000032000017945 */ /* 0x000fe20003800200 */
[----:B------:R-:W-:-:S04]  /*07e0*/  LOP3.LUT R24, R4, 0x7, RZ, 0xc0, !PT ;  /* 0x0000000704187812 */ /* 0x000fc800078ec0ff */
[----:B------:R-:W-:-:S07]  /*07f0*/  ISETP.NE.AND P1, PT, R24, RZ, PT ;  /* 0x000000ff1800720c */ /* 0x000fce0003f25270 */
[----:B------:R-:W-:Y:S06]  /*0800*/  @!P0 BRA `(.L_x_11) ;  /* 0x0000000000b88947 */ /* 0x000fec0003800000 */
[----:B------:R-:W0:Y:S08]  /*0810*/  LDC.64 R20, c[0x0][0x390] ;  /* 0x0000e400ff147b82 */ /* 0x000e300000000a00 */
[----:B------:R-:W1:Y:S08]  /*0820*/  LDC.64 R10, c[0x0][0x3a8] ;  /* 0x0000ea00ff0a7b82 */ /* 0x000e700000000a00 */
[----:B------:R-:W2:Y:S01]  /*0830*/  LDC.64 R8, c[0x0][0x398] ;  /* 0x0000e600ff087b82 */ /* 0x000ea20000000a00 */
[----:B0-----:R-:W-:-:S05]  /*0840*/  IMAD.WIDE R20, R3, 0x4, R20 ;  /* 0x0000000403147825 */ /* 0x001fca00078e0214 */
[----:B------:R-:W1:Y:S04]  /*0850*/  LDG.E R29, desc[UR4][R20.64] ;  /* 0x00000004141d7981 */ /* 0x000e68000c1e1900 */
[----:B------:R-:W3:Y:S04]  /*0860*/  LDG.E R27, desc[UR4][R20.64+0x4] ;  /* 0x00000404141b7981 */ /* 0x000ee8000c1e1900 */
[----:B------:R-:W4:Y:S04]  /*0870*/  LDG.E R25, desc[UR4][R20.64+0x8] ;  /* 0x0000080414197981 */ /* 0x000f28000c1e1900 */
[----:B------:R-:W5:Y:S04]  /*0880*/  LDG.E R13, desc[UR4][R20.64+0xc] ;  /* 0x00000c04140d7981 */ /* 0x000f68000c1e1900 */
[----:B------:R-:W5:Y:S04]  /*0890*/  LDG.E R15, desc[UR4][R20.64+0x10] ;  /* 0x00001004140f7981 */ /* 0x000f68000c1e1900 */
[----:B------:R-:W5:Y:S04]  /*08a0*/  LDG.E R17, desc[UR4][R20.64+0x14] ;  /* 0x0000140414117981 */ /* 0x000f68000c1e1900 */
[----:B------:R-:W5:Y:S04]  /*08b0*/  LDG.E R19, desc[UR4][R20.64+0x18] ;  /* 0x0000180414137981 */ /* 0x000f68000c1e1900 */
[----:B------:R4:W5:Y:S01]  /*08c0*/  LDG.E R23, desc[UR4][R20.64+0x1c] ;  /* 0x00001c0414177981 */ /* 0x000962000c1e1900 */
[----:B--2---:R-:W-:-:S05]  /*08d0*/  IMAD.WIDE R8, R3, 0x4, R8 ;  /* 0x0000000403087825 */ /* 0x004fca00078e0208 */
[----:B------:R-:W2:Y:S04]  /*08e0*/  LDG.E R7, desc[UR4][R8.64] ;  /* 0x0000000408077981 */ /* 0x000ea8000c1e1900 */
[----:B------:R-:W2:Y:S01]  /*08f0*/  LDG.E R22, desc[UR4][R8.64+0x8] ;  /* 0x0000080408167981 */ /* 0x000ea2000c1e1900 */
[----:B-1----:R-:W-:-:S04]  /*0900*/  IMAD.WIDE R28, R29, 0x4, R10 ;  /* 0x000000041d1c7825 */ /* 0x002fc800078e020a */
[--C-:B---3--:R-:W-:Y:S01]  /*0910*/  IMAD.WIDE R26, R27, 0x4, R10.reuse ;  /* 0x000000041b1a7825 */ /* 0x108fe200078e020a */
[----:B------:R-:W2:Y:S03]  /*0920*/  LDG.E R5, desc[UR4][R28.64] ;  /* 0x000000041c057981 */ /* 0x000ea6000c1e1900 */
[--C-:B----4-:R-:W-:Y:S01]  /*0930*/  IMAD.WIDE R20, R25, 0x4, R10.reuse ;  /* 0x0000000419147825 */ /* 0x110fe200078e020a */
[----:B------:R-:W3:Y:S04]  /*0940*/  LDG.E R2, desc[UR4][R26.64] ;  /* 0x000000041a027981 */ /* 0x000ee8000c1e1900 */
[----:B------:R-:W3:Y:S01]  /*0950*/  LDG.E R25, desc[UR4][R8.64+0x4] ;  /* 0x0000040408197981 */ /* 0x000ee2000c1e1900 */
[----:B-----5:R-:W-:-:S03]  /*0960*/  IMAD.WIDE R12, R13, 0x4, R10 ;  /* 0x000000040d0c7825 */ /* 0x020fc600078e020a */
[----:B------:R-:W4:Y:S01]  /*0970*/  LDG.E R21, desc[UR4][R20.64] ;  /* 0x0000000414157981 */ /* 0x000f22000c1e1900 */
[----:B------:R-:W-:-:S03]  /*0980*/  IMAD.WIDE R14, R15, 0x4, R10 ;  /* 0x000000040f0e7825 */ /* 0x000fc600078e020a */
[----:B------:R-:W5:Y:S01]  /*0990*/  LDG.E R13, desc[UR4][R12.64] ;  /* 0x000000040c0d7981 */ /* 0x000f62000c1e1900 */
[----:B------:R-:W-:-:S03]  /*09a0*/  IMAD.WIDE R16, R17, 0x4, R10 ;  /* 0x0000000411107825 */ /* 0x000fc600078e020a */
[----:B------:R-:W5:Y:S01]  /*09b0*/  LDG.E R28, desc[UR4][R8.64+0xc] ;  /* 0x00000c04081c7981 */ /* 0x000f62000c1e1900 */
[----:B------:R-:W-:-:S03]  /*09c0*/  IMAD.WIDE R18, R19, 0x4, R10 ;  /* 0x0000000413127825 */ /* 0x000fc600078e020a */
[----:B------:R-:W5:Y:S04]  /*09d0*/  LDG.E R14, desc[UR4][R14.64] ;  /* 0x000000040e0e7981 */ /* 0x000f68000c1e1900 */
[----:B------:R-:W5:Y:S01]  /*09e0*/  LDG.E R29, desc[UR4][R8.64+0x10] ;  /* 0x00001004081d7981 */ /* 0x000f62000c1e1900 */
[----:B------:R-:W-:-:S03]  /*09f0*/  IMAD.WIDE R10, R23, 0x4, R10 ;  /* 0x00000004170a7825 */ /* 0x000fc600078e020a */
[----:B------:R-:W5:Y:S04]  /*0a00*/  LDG.E R17, desc[UR4][R16.64] ;  /* 0x0000000410117981 */ /* 0x000f68000c1e1900 */
[----:B------:R-:W5:Y:S04]  /*0a10*/  LDG.E R26, desc[UR4][R8.64+0x14] ;  /* 0x00001404081a7981 */ /* 0x000f68000c1e1900 */
[----:B------:R-:W5:Y:S04]  /*0a20*/  LDG.E R18, desc[UR4][R18.64] ;  /* 0x0000000412127981 */ /* 0x000f68000c1e1900 */
[----:B------:R-:W5:Y:S04]  /*0a30*/  LDG.E R23, desc[UR4][R8.64+0x18] ;  /* 0x0000180408177981 */ /* 0x000f68000c1e1900 */
[----:B------:R-:W5:Y:S04]  /*0a40*/  LDG.E R12, desc[UR4][R8.64+0x1c] ;  /* 0x00001c04080c7981 */ /* 0x000f68000c1e1900 */
[----:B------:R-:W5:Y:S01]  /*0a50*/  LDG.E R10, desc[UR4][R10.64] ;  /* 0x000000040a0a7981 */ /* 0x000f62000c1e1900 */
[----:B------:R-:W-:Y:S01]  /*0a60*/  IADD3 R3, PT, PT, R3, 0x8, RZ ;  /* 0x0000000803037810 */ /* 0x000fe20007ffe0ff */
[----:B--2---:R-:W-:-:S04]  /*0a70*/  FFMA R6, R7, R5, R6 ;  /* 0x0000000507067223 */ /* 0x004fc80000000006 */
[----:B---3--:R-:W-:-:S04]  /*0a80*/  FFMA R25, R25, R2, R6 ;  /* 0x0000000219197223 */ /* 0x008fc80000000006 */
[----:B----4-:R-:W-:-:S04]  /*0a90*/  FFMA R21, R22, R21, R25 ;  /* 0x0000001516157223 */ /* 0x010fc80000000019 */
[----:B-----5:R-:W-:-:S04]  /*0aa0*/  FFMA R28, R28, R13, R21 ;  /* 0x0000000d1c1c7223 */ /* 0x020fc80000000015 */
[----:B------:R-:W-:-:S04]  /*0ab0*/  FFMA R29, R29, R14, R28 ;  /* 0x0000000e1d1d7223 */ /* 0x000fc8000000001c */
[----:B------:R-:W-:-:S04]  /*0ac0*/  FFMA R26, R26, R17, R29 ;  /* 0x000000111a1a7223 */ /* 0x000fc8000000001d */
[----:B------:R-:W-:-:S04]  /*0ad0*/  FFMA R23, R23, R18, R26 ;  /* 0x0000001217177223 */ /* 0x000fc8000000001a */
[----:B------:R-:W-:-:S07]  /*0ae0*/  FFMA R6, R12, R10, R23 ;  /* 0x0000000a0c067223 */ /* 0x000fce0000000017 */
.L_x_11:
[----:B------:R-:W-:Y:S05]  /*0af0*/  BSYNC.RECONVERGENT B1 ;  /* 0x0000000000017941 */ /* 0x000fea0003800200 */
.L_x_10:
[----:B------:R-:W-:Y:S05]  /*0b00*/  @!P1 BRA `(.L_x_6) ;  /* 0x0000000000c09947 */ /* 0x000fea0003800000 */
[----:B------:R-:W-:Y:S01]  /*0b10*/  ISETP.GE.U32.AND P0, PT, R24, 0x4, PT ;  /* 0x000000041800780c */ /* 0x000fe20003f06070 */
[----:B------:R-:W-:Y:S01]  /*0b20*/  BSSY.RECONVERGENT B1, `(.L_x_12) ;  /* 0x000001e000017945 */ /* 0x000fe20003800200 */
[----:B------:R-:W-:-:S04]  /*0b30*/  LOP3.LUT R4, R4, 0x3, RZ, 0xc0, !PT ;  /* 0x0000000304047812 */ /* 0x000fc800078ec0ff */
[----:B------:R-:W-:-:S07]  /*0b40*/  ISETP.NE.AND P1, PT, R4, RZ, PT ;  /* 0x000000ff0400720c */ /* 0x000fce0003f25270 */
[----:B------:R-:W-:Y:S06]  /*0b50*/  @!P0 BRA `(.L_x_13) ;  /* 0x0000000000688947 */ /* 0x000fec0003800000 */
[----:B------:R-:W0:Y:S08]  /*0b60*/  LDC.64 R8, c[0x0][0x390] ;  /* 0x0000e400ff087b82 */ /* 0x000e300000000a00 */
[----:B------:R-:W1:Y:S01]  /*0b70*/  LDC.64 R10, c[0x0][0x398] ;  /* 0x0000e600ff0a7b82 */ /* 0x000e620000000a00 */
[----:B0-----:R-:W-:-:S07]  /*0b80*/  IMAD.WIDE R12, R3, 0x4, R8 ;  /* 0x00000004030c7825 */ /* 0x001fce00078e0208 */
[----:B------:R-:W0:Y:S01]  /*0b90*/  LDC.64 R8, c[0x0][0x3a8] ;  /* 0x0000ea00ff087b82 */ /* 0x000e220000000a00 */
[----:B------:R-:W0:Y:S04]  /*0ba0*/  LDG.E R15, desc[UR4][R12.64] ;  /* 0x000000040c0f7981 */ /* 0x000e28000c1e1900 */
[----:B------:R-:W2:Y:S04]  /*0bb0*/  LDG.E R17, desc[UR4][R12.64+0x4] ;  /* 0x000004040c117981 */ /* 0x000ea8000c1e1900 */
[----:B------:R-:W3:Y:S04]  /*0bc0*/  LDG.E R19, desc[UR4][R12.64+0x8] ;  /* 0x000008040c137981 */ /* 0x000ee8000c1e1900 */
[----:B------:R-:W4:Y:S01]  /*0bd0*/  LDG.E R7, desc[UR4][R12.64+0xc] ;  /* 0x00000c040c077981 */ /* 0x000f22000c1e1900 */
[----:B-1----:R-:W-:-:S05]  /*0be0*/  IMAD.WIDE R10, R3, 0x4, R10 ;  /* 0x00000004030a7825 */ /* 0x002fca00078e020a */
[----:B------:R-:W5:Y:S04]  /*0bf0*/  LDG.E R5, desc[UR4][R10.64] ;  /* 0x000000040a057981 */ /* 0x000f68000c1e1900 */
[----:B------:R-:W5:Y:S04]  /*0c00*/  LDG.E R2, desc[UR4][R10.64+0x4] ;  /* 0x000004040a027981 */ /* 0x000f68000c1e1900 */
[----:B------:R-:W5:Y:S01]  /*0c10*/  LDG.E R13, desc[UR4][R10.64+0xc] ;  /* 0x00000c040a0d7981 */ /* 0x000f62000c1e1900 */
[----:B0-----:R-:W-:-:S04]  /*0c20*/  IMAD.WIDE R14, R15, 0x4, R8 ;  /* 0x000000040f0e7825 */ /* 0x001fc800078e0208 */
[--C-:B--2---:R-:W-:Y:S02]  /*0c30*/  IMAD.WIDE R16, R17, 0x4, R8.reuse ;  /* 0x0000000411107825 */ /* 0x104fe400078e0208 */
[----:B------:R-:W5:Y:S02]  /*0c40*/  LDG.E R14, desc[UR4][R14.64] ;  /* 0x000000040e0e7981 */ /* 0x000f64000c1e1900 */
[--C-:B---3--:R-:W-:Y:S02]  /*0c50*/  IMAD.WIDE R18, R19, 0x4, R8.reuse ;  /* 0x0000000413127825 */ /* 0x108fe400078e0208 */
[----:B------:R-:W2:Y:S02]  /*0c60*/  LDG.E R16, desc[UR4][R16.64] ;  /* 0x0000000410107981 */ /* 0x000ea4000c1e1900 */
[----:B----4-:R-:W-:Y:S02]  /*0c70*/  IMAD.WIDE R8, R7, 0x4, R8 ;  /* 0x0000000407087825 */ /* 0x010fe400078e0208 */
[----:B------:R-:W3:Y:S04]  /*0c80*/  LDG.E R18, desc[UR4][R18.64] ;  /* 0x0000000412127981 */ /* 0x000ee8000c1e1900 */
[----:B------:R-:W3:Y:S04]  /*0c90*/  LDG.E R7, desc[UR4][R10.64+0x8] ;  /* 0x000008040a077981 */ /* 0x000ee8000c1e1900 */
[----:B------:R-:W4:Y:S01]  /*0ca0*/  LDG.E R8, desc[UR4][R8.64] ;  /* 0x0000000408087981 */ /* 0x000f22000c1e1900 */
[----:B------:R-:W-:Y:S01]  /*0cb0*/  IADD3 R3, PT, PT, R3, 0x4, RZ ;  /* 0x0000000403037810 */ /* 0x000fe20007ffe0ff */
[----:B-----5:R-:W-:-:S04]  /*0cc0*/  FFMA R5, R5, R14, R6 ;  /* 0x0000000e05057223 */ /* 0x020fc80000000006 */
[----:B--2---:R-:W-:-:S04]  /*0cd0*/  FFMA R2, R2, R16, R5 ;  /* 0x0000001002027223 */ /* 0x004fc80000000005 */
[----:B---3--:R-:W-:-:S04]  /*0ce0*/  FFMA R2, R7, R18, R2 ;  /* 0x0000001207027223 */ /* 0x008fc80000000002 */
[----:B----4-:R-:W-:-:S07]  /*0cf0*/  FFMA R6, R13, R8, R2 ;  /* 0x000000080d067223 */ /* 0x010fce0000000002 */
.L_x_13:
[----:B------:R-:W-:Y:S05]  /*0d00*/  BSYNC.RECONVERGENT B1 ;  /* 0x0000000000017941 */ /* 0x000fea0003800200 */
.L_x_12:
[----:B------:R-:W-:Y:S05]  /*0d10*/  @!P1 BRA `(.L_x_6) ;  /* 0x00000000003c9947 */ /* 0x000fea0003800000 */
[----:B------:R-:W0:Y:S01]  /*0d20*/  LDC.64 R16, c[0x0][0x3a8] ;  /* 0x0000ea00ff107b82 */ /* 0x000e220000000a00 */
[----:B------:R-:W-:-:S07]  /*0d30*/  IADD3 R2, PT, PT, -R4, RZ, RZ ;  /* 0x000000ff04027210 */ /* 0x000fce0007ffe1ff */
[----:B------:R-:W1:Y:S08]  /*0d40*/  LDC.64 R14, c[0x0][0x390] ;  /* 0x0000e400ff0e7b82 */ /* 0x000e700000000a00 */
[----:B------:R-:W2:Y:S02]  /*0d50*/  LDC.64 R12, c[0x0][0x398] ;  /* 0x0000e600ff0c7b82 */ /* 0x000ea40000000a00 */
.L_x_14:
[----:B-1----:R-:W-:-:S06]  /*0d60*/  IMAD.WIDE R8, R3, 0x4, R14 ;  /* 0x0000000403087825 */ /* 0x002fcc00078e020e */
[----:B------:R-:W0:Y:S01]  /*0d70*/  LDG.E R9, desc[UR4][R8.64] ;  /* 0x0000000408097981 */ /* 0x000e22000c1e1900 */
[----:B--2---:R-:W-:-:S06]  /*0d80*/  IMAD.WIDE R4, R3, 0x4, R12 ;  /* 0x0000000403047825 */ /* 0x004fcc00078e020c */
[----:B------:R-:W2:Y:S01]  /*0d90*/  LDG.E R5, desc[UR4][R4.64] ;  /* 0x0000000404057981 */ /* 0x000ea2000c1e1900 */
[----:B------:R-:W-:Y:S01]  /*0da0*/  IADD3 R2, PT, PT, R2, 0x1, RZ ;  /* 0x0000000102027810 */ /* 0x000fe20007ffe0ff */
[----:B0-----:R-:W-:-:S06]  /*0db0*/  IMAD.WIDE R10, R9, 0x4, R16 ;  /* 0x00000004090a7825 */ /* 0x001fcc00078e0210 */
[----:B------:R-:W2:Y:S01]  /*0dc0*/  LDG.E R10, desc[UR4][R10.64] ;  /* 0x000000040a0a7981 */ /* 0x000ea2000c1e1900 */
[----:B------:R-:W-:Y:S02]  /*0dd0*/  ISETP.NE.AND P0, PT, R2, RZ, PT ;  /* 0x000000ff0200720c */ /* 0x000fe40003f05270 */
[----:B------:R-:W-:Y:S01]  /*0de0*/  IADD3 R3, PT, PT, R3, 0x1, RZ ;  /* 0x0000000103037810 */ /* 0x000fe20007ffe0ff */
[----:B--2---:R-:W-:-:S10]  /*0df0*/  FFMA R6, R5, R10, R6 ;  /* 0x0000000a05067223 */ /* 0x004fd40000000006 */
[----:B------:R-:W-:Y:S05]  /*0e00*/  @P0 BRA `(.L_x_14) ;  /* 0xfffffffc00d40947 */ /* 0x000fea000383ffff */
.L_x_6:
[----:B------:R-:W-:Y:S05]  /*0e10*/  BSYNC.RECONVERGENT B0 ;  /* 0x0000000000007941 */ /* 0x000fea0003800200 */
.L_x_5:
[----:B------:R-:W0:Y:S08]  /*0e20*/  LDC.64 R2, c[0x0][0x3a0] ;  /* 0x0000e800ff027b82 */ /* 0x000e300000000a00 */
[----:B------:R-:W1:Y:S01]  /*0e30*/  LDC.64 R4, c[0x0][0x3b0] ;  /* 0x0000ec00ff047b82 */ /* 0x000e620000000a00 */
[----:B0-----:R-:W-:-:S06]  /*0e40*/  IMAD.WIDE.U32 R2, R0, 0x4, R2 ;  /* 0x0000000400027825 */ /* 0x001fcc00078e0002 */
[----:B------:R-:W2:Y:S01]  /*0e50*/  LDG.E R3, desc[UR4][R2.64] ;  /* 0x0000000402037981 */ /* 0x000ea2000c1e1900 */
[----:B-1----:R-:W-:-:S04]  /*0e60*/  IMAD.WIDE.U32 R4, R0, 0x4, R4 ;  /* 0x0000000400047825 */ /* 0x002fc800078e0004 */
[----:B--2---:R-:W-:-:S05]  /*0e70*/  FADD R7, R3, -R6 ;  /* 0x8000000603077221 */ /* 0x004fca0000000000 */
[----:B------:R-:W-:Y:S01]  /*0e80*/  STG.E desc[UR4][R4.64], R7 ;  /* 0x0000000704007986 */ /* 0x000fe2000c101904 */
[----:B------:R-:W-:Y:S05]  /*0e90*/  EXIT ;  /* 0x000000000000794d */ /* 0x000fea0003800000 */
.L_x_15:
        /* <DEDUP_REMOVED lines=14> */
.L_x_30:


//--------------------- .text.spRMult             --------------------------
	.section	.text.spRMult,"ax",@progbits
	.align	128
        .global         spRMult
        .type           spRMult,@function
        .size           spRMult,(.L_x_31 - spRMult)
        .other          spRMult,@"STO_CUDA_ENTRY STV_DEFAULT"
spRMult:
.text.spRMult:
        /* <DEDUP_REMOVED lines=35> */
.L_x_20:
        /* <DEDUP_REMOVED lines=87> */
.L_x_19:
[----:B------:R-:W-:Y:S05]  /*07a0*/  BSYNC.RECONVERGENT B1 ;  /* 0x0000000000017941 */ /* 0x000fea0003800200 */
.L_x_18:
        /* <DEDUP_REMOVED lines=52> */
.L_x_22:
[----:B------:R-:W-:Y:S05]  /*0af0*/  BSYNC.RECONVERGENT B1 ;  /* 0x0000000000017941 */ /* 0x000fea0003800200 */
.L_x_21:
        /* <DEDUP_REMOVED lines=32> */
.L_x_24:
[----:B------:R-:W-:Y:S05]  /*0d00*/  BSYNC.RECONVERGENT B1 ;  /* 0x0000000000017941 */ /* 0x000fea0003800200 */
.L_x_23:
[----:B------:R-:W-:Y:S05]  /*0d10*/  @!P1 BRA `(.L_x_17) ;  /* 0x00000000003c9947 */ /* 0x000fea0003800000 */
[----:B------:R-:W0:Y:S01]  /*0d20*/  LDC.64 R16, c[0x0][0x3a0] ;  /* 0x0000e800ff107b82 */ /* 0x000e220000000a00 */
[----:B------:R-:W-:-:S07]  /*0d30*/  IADD3 R2, PT, PT, -R4, RZ, RZ ;  /* 0x000000ff04027210 */ /* 0x000fce0007ffe1ff */
[----:B------:R-:W1:Y:S08]  /*0d40*/  LDC.64 R14, c[0x0][0x390] ;  /* 0x0000e400ff0e7b82 */ /* 0x000e700000000a00 */
[----:B------:R-:W2:Y:S02]  /*0d50*/  LDC.64 R12, c[0x0][0x398] ;  /* 0x0000e600ff0c7b82 */ /* 0x000ea40000000a00 */
.L_x_25:
        /* <DEDUP_REMOVED lines=11> */
.L_x_17:
[----:B------:R-:W-:Y:S05]  /*0e10*/  BSYNC.RECONVERGENT B0 ;  /* 0x0000000000007941 */ /* 0x000fea0003800200 */
.L_x_16:
[----:B------:R-:W0:Y:S02]  /*0e20*/  LDC.64 R2, c[0x0][0x3a8] ;  /* 0x0000ea00ff027b82 */ /* 0x000e240000000a00 */
[----:B0-----:R-:W-:-:S05]  /*0e30*/  IMAD.WIDE.U32 R2, R0, 0x4, R2 ;  /* 0x0000000400027825 */ /* 0x001fca00078e0002 */
[----:B------:R-:W-:Y:S01]  /*0e40*/  STG.E desc[UR4][R2.64], R6 ;  /* 0x0000000602007986 */ /* 0x000fe2000c101904 */
[----:B------:R-:W-:Y:S05]  /*0e50*/  EXIT ;  /* 0x000000000000794d */ /* 0x000fea0003800000 */
.L_x_26:
        /* <DEDUP_REMOVED lines=10> */
.L_x_31:


//--------------------- .nv.shared.dotProduct     --------------------------
	.section	.nv.shared.dotProduct,"aw",@nobits
	.sectionflags	@""
	.align	4
.nv.shared.dotProduct:
	.zero		3072


//--------------------- .nv.shared.reserved.0     --------------------------
	.section	.nv.shared.reserved.0,"aw",@nobits
	.weak		__nv_reservedSMEM_offset_0_alias
	.size		__nv_reservedSMEM_offset_0_alias, 0, 64
	.other		__nv_reservedSMEM_offset_0_alias,@"STO_CUDA_RESERVED_SHARED STV_DEFAULT"
__nv_reservedSMEM_offset_0_alias:
	.zero		0
	.zero		64


//--------------------- .nv.constant0.dotProduct  --------------------------
	.section	.nv.constant0.dotProduct,"a",@progbits
	.sectionflags	@""
	.align	4
.nv.constant0.dotProduct:
	.zero		928


//--------------------- .nv.constant0.saxpby      --------------------------
	.section	.nv.constant0.saxpby,"a",@progbits
	.sectionflags	@""
	.align	4
.nv.constant0.saxpby:
	.zero		936


//--------------------- .nv.constant0.saxpy       --------------------------
	.section	.nv.constant0.saxpy,"a",@progbits
	.sectionflags	@""
	.align	4
.nv.constant0.saxpy:
	.zero		920


//--------------------- .nv.constant0.spRMultSub  --------------------------
	.section	.nv.constant0.spRMultSub,"a",@progbits
	.sectionflags	@""
	.align	4
.nv.constant0.spRMultSub:
	.zero		952


//--------------------- .nv.constant0.spRMult     --------------------------
	.section	.nv.constant0.spRMult,"a",@progbits
	.sectionflags	@""
	.align	4
.nv.constant0.spRMult:
	.zero		944


//--------------------- SYMBOLS --------------------------

	.type		.nv.reservedSmem.offset0,@object
	.size		.nv.reservedSmem.offset0,0x4
	.type		.nv.reservedSmem.cap,@object
	.size		.nv.reservedSmem.cap,0x4
